//
// Generated by NVIDIA NVVM Compiler
//
// Compiler Build ID: CL-36424714
// Cuda compilation tools, release 13.0, V13.0.88
// Based on NVVM 20.0.0
//

.version 9.0
.target sm_100
.address_size 64

	// .globl	_Z22avoidBoundaries_kernalPfS_S_S_i
.extern .func  (.param .b32 func_retval0) vprintf
(
	.param .b64 vprintf_param_0,
	.param .b64 vprintf_param_1
)
;
.global .align 1 .b8 _ZN34_INTERNAL_021354ea_4_k_cu_171b22764cuda3std3__45__cpo5beginE[1];
.global .align 1 .b8 _ZN34_INTERNAL_021354ea_4_k_cu_171b22764cuda3std3__45__cpo3endE[1];
.global .align 1 .b8 _ZN34_INTERNAL_021354ea_4_k_cu_171b22764cuda3std3__45__cpo6cbeginE[1];
.global .align 1 .b8 _ZN34_INTERNAL_021354ea_4_k_cu_171b22764cuda3std3__45__cpo4cendE[1];
.global .align 1 .b8 _ZN34_INTERNAL_021354ea_4_k_cu_171b22764cuda3std3__45__cpo6rbeginE[1];
.global .align 1 .b8 _ZN34_INTERNAL_021354ea_4_k_cu_171b22764cuda3std3__45__cpo4rendE[1];
.global .align 1 .b8 _ZN34_INTERNAL_021354ea_4_k_cu_171b22764cuda3std3__45__cpo7crbeginE[1];
.global .align 1 .b8 _ZN34_INTERNAL_021354ea_4_k_cu_171b22764cuda3std3__45__cpo5crendE[1];
.global .align 1 .b8 _ZN34_INTERNAL_021354ea_4_k_cu_171b22764cuda3std3__436_GLOBAL__N__021354ea_4_k_cu_171b22766ignoreE[1];
.global .align 1 .b8 _ZN34_INTERNAL_021354ea_4_k_cu_171b22764cuda3std3__419piecewise_constructE[1];
.global .align 1 .b8 _ZN34_INTERNAL_021354ea_4_k_cu_171b22764cuda3std3__48in_placeE[1];
.global .align 1 .b8 _ZN34_INTERNAL_021354ea_4_k_cu_171b22764cuda3std3__420unreachable_sentinelE[1];
.global .align 1 .b8 _ZN34_INTERNAL_021354ea_4_k_cu_171b22764cuda3std3__47nulloptE[1];
.global .align 1 .b8 _ZN34_INTERNAL_021354ea_4_k_cu_171b22764cuda3std3__48unexpectE[1];
.global .align 1 .b8 _ZN34_INTERNAL_021354ea_4_k_cu_171b22764cuda3std6ranges3__45__cpo4swapE[1];
.global .align 1 .b8 _ZN34_INTERNAL_021354ea_4_k_cu_171b22764cuda3std6ranges3__45__cpo9iter_moveE[1];
.global .align 1 .b8 _ZN34_INTERNAL_021354ea_4_k_cu_171b22764cuda3std6ranges3__45__cpo5beginE[1];
.global .align 1 .b8 _ZN34_INTERNAL_021354ea_4_k_cu_171b22764cuda3std6ranges3__45__cpo3endE[1];
.global .align 1 .b8 _ZN34_INTERNAL_021354ea_4_k_cu_171b22764cuda3std6ranges3__45__cpo6cbeginE[1];
.global .align 1 .b8 _ZN34_INTERNAL_021354ea_4_k_cu_171b22764cuda3std6ranges3__45__cpo4cendE[1];
.global .align 1 .b8 _ZN34_INTERNAL_021354ea_4_k_cu_171b22764cuda3std6ranges3__45__cpo7advanceE[1];
.global .align 1 .b8 _ZN34_INTERNAL_021354ea_4_k_cu_171b22764cuda3std6ranges3__45__cpo9iter_swapE[1];
.global .align 1 .b8 _ZN34_INTERNAL_021354ea_4_k_cu_171b22764cuda3std6ranges3__45__cpo4nextE[1];
.global .align 1 .b8 _ZN34_INTERNAL_021354ea_4_k_cu_171b22764cuda3std6ranges3__45__cpo4prevE[1];
.global .align 1 .b8 _ZN34_INTERNAL_021354ea_4_k_cu_171b22764cuda3std6ranges3__45__cpo4dataE[1];
.global .align 1 .b8 _ZN34_INTERNAL_021354ea_4_k_cu_171b22764cuda3std6ranges3__45__cpo5cdataE[1];
.global .align 1 .b8 _ZN34_INTERNAL_021354ea_4_k_cu_171b22764cuda3std6ranges3__45__cpo4sizeE[1];
.global .align 1 .b8 _ZN34_INTERNAL_021354ea_4_k_cu_171b22764cuda3std6ranges3__45__cpo5ssizeE[1];
.global .align 1 .b8 _ZN34_INTERNAL_021354ea_4_k_cu_171b22764cuda3std6ranges3__45__cpo8distanceE[1];
.global .align 1 .b8 _ZN34_INTERNAL_021354ea_4_k_cu_171b22766thrust24THRUST_300001_SM_1000_NS8cuda_cub3parE[1];
.global .align 1 .b8 _ZN34_INTERNAL_021354ea_4_k_cu_171b22766thrust24THRUST_300001_SM_1000_NS8cuda_cub10par_nosyncE[1];
.global .align 1 .b8 _ZN34_INTERNAL_021354ea_4_k_cu_171b22766thrust24THRUST_300001_SM_1000_NS6system6detail10sequential3seqE[1];
.global .align 1 .b8 _ZN34_INTERNAL_021354ea_4_k_cu_171b22766thrust24THRUST_300001_SM_1000_NS6system3cpp3parE[1];
.global .align 1 .b8 _ZN34_INTERNAL_021354ea_4_k_cu_171b22766thrust24THRUST_300001_SM_1000_NS12placeholders2_1E[1];
.global .align 1 .b8 _ZN34_INTERNAL_021354ea_4_k_cu_171b22766thrust24THRUST_300001_SM_1000_NS12placeholders2_2E[1];
.global .align 1 .b8 _ZN34_INTERNAL_021354ea_4_k_cu_171b22766thrust24THRUST_300001_SM_1000_NS12placeholders2_3E[1];
.global .align 1 .b8 _ZN34_INTERNAL_021354ea_4_k_cu_171b22766thrust24THRUST_300001_SM_1000_NS12placeholders2_4E[1];
.global .align 1 .b8 _ZN34_INTERNAL_021354ea_4_k_cu_171b22766thrust24THRUST_300001_SM_1000_NS12placeholders2_5E[1];
.global .align 1 .b8 _ZN34_INTERNAL_021354ea_4_k_cu_171b22766thrust24THRUST_300001_SM_1000_NS12placeholders2_6E[1];
.global .align 1 .b8 _ZN34_INTERNAL_021354ea_4_k_cu_171b22766thrust24THRUST_300001_SM_1000_NS12placeholders2_7E[1];
.global .align 1 .b8 _ZN34_INTERNAL_021354ea_4_k_cu_171b22766thrust24THRUST_300001_SM_1000_NS12placeholders2_8E[1];
.global .align 1 .b8 _ZN34_INTERNAL_021354ea_4_k_cu_171b22766thrust24THRUST_300001_SM_1000_NS12placeholders2_9E[1];
.global .align 1 .b8 _ZN34_INTERNAL_021354ea_4_k_cu_171b22766thrust24THRUST_300001_SM_1000_NS12placeholders3_10E[1];
.global .align 1 .b8 _ZN34_INTERNAL_021354ea_4_k_cu_171b22766thrust24THRUST_300001_SM_1000_NS3seqE[1];
.global .align 1 .b8 _ZN34_INTERNAL_021354ea_4_k_cu_171b22766thrust24THRUST_300001_SM_1000_NS6deviceE[1];
.global .align 1 .b8 $str[11] = {97, 118, 111, 105, 100, 105, 110, 103, 32, 10};
.global .align 1 .b8 $str$1[23] = {117, 112, 100, 97, 116, 105, 110, 103, 32, 112, 111, 115, 58, 32, 37, 102, 44, 32, 37, 102, 32, 10};
.global .align 1 .b8 $str$2[9] = {105, 100, 58, 32, 37, 100, 32, 10};

.visible .entry _Z22avoidBoundaries_kernalPfS_S_S_i(
	.param .u64 .ptr .align 1 _Z22avoidBoundaries_kernalPfS_S_S_i_param_0,
	.param .u64 .ptr .align 1 _Z22avoidBoundaries_kernalPfS_S_S_i_param_1,
	.param .u64 .ptr .align 1 _Z22avoidBoundaries_kernalPfS_S_S_i_param_2,
	.param .u64 .ptr .align 1 _Z22avoidBoundaries_kernalPfS_S_S_i_param_3,
	.param .u32 _Z22avoidBoundaries_kernalPfS_S_S_i_param_4
)
{
	.reg .pred 	%p<9>;
	.reg .b32 	%r<4>;
	.reg .b32 	%f<13>;
	.reg .b64 	%rd<17>;

	ld.param.u64 	%rd3, [_Z22avoidBoundaries_kernalPfS_S_S_i_param_0];
	ld.param.u64 	%rd5, [_Z22avoidBoundaries_kernalPfS_S_S_i_param_1];
	ld.param.u64 	%rd4, [_Z22avoidBoundaries_kernalPfS_S_S_i_param_2];
	ld.param.u64 	%rd6, [_Z22avoidBoundaries_kernalPfS_S_S_i_param_3];
	ld.param.u32 	%r1, [_Z22avoidBoundaries_kernalPfS_S_S_i_param_4];
	cvta.to.global.u64 	%rd7, %rd6;
	cvta.to.global.u64 	%rd8, %rd5;
	mov.u64 	%rd9, $str;
	cvta.global.u64 	%rd10, %rd9;
	{ // callseq 0, 0
	.param .b64 param0;
	st.param.b64 	[param0], %rd10;
	.param .b64 param1;
	st.param.b64 	[param1], 0;
	.param .b32 retval0;
	call.uni (retval0), 
	vprintf, 
	(
	param0, 
	param1
	);
	ld.param.b32 	%r2, [retval0];
	} // callseq 0
	mul.wide.s32 	%rd11, %r1, 4;
	add.s64 	%rd12, %rd8, %rd11;
	ld.global.f32 	%f1, [%rd12];
	setp.ltu.f32 	%p1, %f1, 0f40000000;
	add.s64 	%rd1, %rd7, %rd11;
	@%p1 bra 	$L__BB0_3;
	ld.global.f32 	%f2, [%rd1];
	setp.leu.f32 	%p2, %f2, 0f00000000;
	@%p2 bra 	$L__BB0_3;
	neg.f32 	%f7, %f2;
	st.global.f32 	[%rd1], %f7;
	bra.uni 	$L__BB0_12;
$L__BB0_3:
	setp.gtu.f32 	%p3, %f1, 0fC0000000;
	@%p3 bra 	$L__BB0_6;
	ld.global.f32 	%f3, [%rd1];
	setp.geu.f32 	%p4, %f3, 0f00000000;
	@%p4 bra 	$L__BB0_6;
	neg.f32 	%f8, %f3;
	st.global.f32 	[%rd1], %f8;
	bra.uni 	$L__BB0_12;
$L__BB0_6:
	cvta.to.global.u64 	%rd13, %rd3;
	add.s64 	%rd15, %rd13, %rd11;
	ld.global.f32 	%f4, [%rd15];
	setp.ltu.f32 	%p5, %f4, 0f40000000;
	cvta.to.global.u64 	%rd16, %rd4;
	add.s64 	%rd2, %rd16, %rd11;
	@%p5 bra 	$L__BB0_9;
	ld.global.f32 	%f5, [%rd2];
	setp.leu.f32 	%p6, %f5, 0f00000000;
	@%p6 bra 	$L__BB0_9;
	neg.f32 	%f9, %f5;
	ld.global.f32 	%f10, [%rd1];
	st.global.f32 	[%rd2], %f9;
	st.global.f32 	[%rd1], %f10;
	bra.uni 	$L__BB0_12;
$L__BB0_9:
	setp.gtu.f32 	%p7, %f4, 0fC0000000;
	@%p7 bra 	$L__BB0_12;
	ld.global.f32 	%f6, [%rd2];
	setp.geu.f32 	%p8, %f6, 0f00000000;
	@%p8 bra 	$L__BB0_12;
	neg.f32 	%f11, %f6;
	ld.global.f32 	%f12, [%rd1];
	st.global.f32 	[%rd2], %f11;
	st.global.f32 	[%rd1], %f12;
$L__BB0_12:
	ret;

}
	// .globl	_Z16updatePos_kernalPfS_S_S_i
.visible .entry _Z16updatePos_kernalPfS_S_S_i(
	.param .u64 .ptr .align 1 _Z16updatePos_kernalPfS_S_S_i_param_0,
	.param .u64 .ptr .align 1 _Z16updatePos_kernalPfS_S_S_i_param_1,
	.param .u64 .ptr .align 1 _Z16updatePos_kernalPfS_S_S_i_param_2,
	.param .u64 .ptr .align 1 _Z16updatePos_kernalPfS_S_S_i_param_3,
	.param .u32 _Z16updatePos_kernalPfS_S_S_i_param_4
)
{
	.local .align 16 .b8 	__local_depot1[16];
	.reg .b64 	%SP;
	.reg .b64 	%SPL;
	.reg .b32 	%r<6>;
	.reg .b32 	%f<9>;
	.reg .b64 	%rd<20>;
	.reg .b64 	%fd<3>;

	mov.u64 	%SPL, __local_depot1;
	cvta.local.u64 	%SP, %SPL;
	ld.param.u64 	%rd1, [_Z16updatePos_kernalPfS_S_S_i_param_0];
	ld.param.u64 	%rd2, [_Z16updatePos_kernalPfS_S_S_i_param_1];
	ld.param.u64 	%rd3, [_Z16updatePos_kernalPfS_S_S_i_param_2];
	ld.param.u64 	%rd4, [_Z16updatePos_kernalPfS_S_S_i_param_3];
	ld.param.u32 	%r1, [_Z16updatePos_kernalPfS_S_S_i_param_4];
	cvta.to.global.u64 	%rd5, %rd4;
	cvta.to.global.u64 	%rd6, %rd3;
	cvta.to.global.u64 	%rd7, %rd2;
	cvta.to.global.u64 	%rd8, %rd1;
	add.u64 	%rd9, %SP, 0;
	add.u64 	%rd10, %SPL, 0;
	mul.wide.s32 	%rd11, %r1, 4;
	add.s64 	%rd12, %rd8, %rd11;
	ld.global.f32 	%f1, [%rd12];
	cvt.f64.f32 	%fd1, %f1;
	add.s64 	%rd13, %rd7, %rd11;
	ld.global.f32 	%f2, [%rd13];
	cvt.f64.f32 	%fd2, %f2;
	st.local.v2.f64 	[%rd10], {%fd1, %fd2};
	mov.u64 	%rd14, $str$1;
	cvta.global.u64 	%rd15, %rd14;
	{ // callseq 1, 0
	.param .b64 param0;
	st.param.b64 	[param0], %rd15;
	.param .b64 param1;
	st.param.b64 	[param1], %rd9;
	.param .b32 retval0;
	call.uni (retval0), 
	vprintf, 
	(
	param0, 
	param1
	);
	ld.param.b32 	%r2, [retval0];
	} // callseq 1
	st.local.u32 	[%rd10], %r1;
	mov.u64 	%rd16, $str$2;
	cvta.global.u64 	%rd17, %rd16;
	{ // callseq 2, 0
	.param .b64 param0;
	st.param.b64 	[param0], %rd17;
	.param .b64 param1;
	st.param.b64 	[param1], %rd9;
	.param .b32 retval0;
	call.uni (retval0), 
	vprintf, 
	(
	param0, 
	param1
	);
	ld.param.b32 	%r4, [retval0];
	} // callseq 2
	add.s64 	%rd18, %rd6, %rd11;
	ld.global.f32 	%f3, [%rd18];
	ld.global.f32 	%f4, [%rd12];
	add.f32 	%f5, %f3, %f4;
	st.global.f32 	[%rd12], %f5;
	add.s64 	%rd19, %rd5, %rd11;
	ld.global.f32 	%f6, [%rd19];
	ld.global.f32 	%f7, [%rd13];
	add.f32 	%f8, %f6, %f7;
	st.global.f32 	[%rd13], %f8;
	ret;

}
	// .globl	_Z12flock_kernalv
.visible .entry _Z12flock_kernalv()
{


	ret;

}
	// .globl	_Z15limitVel_kernalfPfS_S_S_i
.visible .entry _Z15limitVel_kernalfPfS_S_S_i(
	.param .f32 _Z15limitVel_kernalfPfS_S_S_i_param_0,
	.param .u64 .ptr .align 1 _Z15limitVel_kernalfPfS_S_S_i_param_1,
	.param .u64 .ptr .align 1 _Z15limitVel_kernalfPfS_S_S_i_param_2,
	.param .u64 .ptr .align 1 _Z15limitVel_kernalfPfS_S_S_i_param_3,
	.param .u64 .ptr .align 1 _Z15limitVel_kernalfPfS_S_S_i_param_4,
	.param .u32 _Z15limitVel_kernalfPfS_S_S_i_param_5
)
{
	.reg .pred 	%p<2>;
	.reg .b32 	%r<2>;
	.reg .b32 	%f<12>;
	.reg .b64 	%rd<8>;

	ld.param.f32 	%f3, [_Z15limitVel_kernalfPfS_S_S_i_param_0];
	ld.param.u64 	%rd3, [_Z15limitVel_kernalfPfS_S_S_i_param_3];
	ld.param.u64 	%rd4, [_Z15limitVel_kernalfPfS_S_S_i_param_4];
	ld.param.u32 	%r1, [_Z15limitVel_kernalfPfS_S_S_i_param_5];
	cvta.to.global.u64 	%rd5, %rd4;
	cvta.to.global.u64 	%rd6, %rd3;
	mul.wide.s32 	%rd7, %r1, 4;
	add.s64 	%rd1, %rd6, %rd7;
	ld.global.f32 	%f1, [%rd1];
	add.s64 	%rd2, %rd5, %rd7;
	ld.global.f32 	%f4, [%rd2];
	mul.f32 	%f5, %f4, %f4;
	fma.rn.f32 	%f6, %f1, %f4, %f5;
	sqrt.rn.f32 	%f2, %f6;
	setp.leu.f32 	%p1, %f2, %f3;
	@%p1 bra 	$L__BB3_2;
	div.rn.f32 	%f7, %f1, %f2;
	mul.f32 	%f8, %f3, %f7;
	st.global.f32 	[%rd1], %f8;
	ld.global.f32 	%f9, [%rd2];
	div.rn.f32 	%f10, %f9, %f2;
	mul.f32 	%f11, %f3, %f10;
	st.global.f32 	[%rd2], %f11;
$L__BB3_2:
	ret;

}
	// .globl	_ZN3cub18CUB_300001_SM_10006detail11EmptyKernelIvEEvv
.visible .entry _ZN3cub18CUB_300001_SM_10006detail11EmptyKernelIvEEvv()
{


	ret;

}


// ===== COMPILED SASS (sm_100) =====

	.target	sm_100

	.elftype	@"ET_EXEC"


//--------------------- .note.nv.tkinfo           --------------------------
	.section	.note.nv.tkinfo,"",@"SHT_NOTE"
	.sectionflags	@"SHF_NOTE_NV_TKINFO"
	.tkinfo
        /*0018*/ 	.word	0x00000002
        /*0030*/ 	.string	""
        /*0030*/ 	.string	"ptxas"
        /*0030*/ 	.string	"Cuda compilation tools, release 13.0, V13.0.88"
        /*0030*/ 	.string	"Build cuda_13.0.r13.0/compiler.36424714_0"
        /*0030*/ 	.string	"-arch sm_100 -m 64 "



//--------------------- .note.nv.cuinfo           --------------------------
	.section	.note.nv.cuinfo,"",@"SHT_NOTE"
	.sectionflags	@"SHF_NOTE_NV_CUINFO"
        /*0018*/ 	.short	0x0002
        /*001a*/ 	.short	0x0064
        /*001c*/ 	.short	0x0082
	.zero		2


//--------------------- .nv.info                  --------------------------
	.section	.nv.info,"",@"SHT_CUDA_INFO"
	.align	4


	//----- nvinfo : EIATTR_REGCOUNT
	.align		4
        /*0000*/ 	.byte	0x04, 0x2f
        /*0002*/ 	.short	(.L_49 - .L_48)
	.align		4
.L_48:
        /*0004*/ 	.word	index@(_Z22avoidBoundaries_kernalPfS_S_S_i)
        /*0008*/ 	.word	0x00000018


	//----- nvinfo : EIATTR_FRAME_SIZE
	.align		4
.L_49:
        /*000c*/ 	.byte	0x04, 0x11
        /*000e*/ 	.short	(.L_51 - .L_50)
	.align		4
.L_50:
        /*0010*/ 	.word	index@(_Z22avoidBoundaries_kernalPfS_S_S_i)
        /*0014*/ 	.word	0x00000000


	//----- nvinfo : EIATTR_REGCOUNT
	.align		4
.L_51:
        /*0018*/ 	.byte	0x04, 0x2f
        /*001a*/ 	.short	(.L_53 - .L_52)
	.align		4
.L_52:
        /*001c*/ 	.word	index@(_Z16updatePos_kernalPfS_S_S_i)
        /*0020*/ 	.word	0x0000001a


	//----- nvinfo : EIATTR_FRAME_SIZE
	.align		4
.L_53:
        /*0024*/ 	.byte	0x04, 0x11
        /*0026*/ 	.short	(.L_55 - .L_54)
	.align		4
.L_54:
        /*0028*/ 	.word	index@(_Z16updatePos_kernalPfS_S_S_i)
        /*002c*/ 	.word	0x00000010


	//----- nvinfo : EIATTR_REGCOUNT
	.align		4
.L_55:
        /*0030*/ 	.byte	0x04, 0x2f
        /*0032*/ 	.short	(.L_57 - .L_56)
	.align		4
.L_56:
        /*0034*/ 	.word	index@(_Z12flock_kernalv)
        /*0038*/ 	.word	0x00000004


	//----- nvinfo : EIATTR_FRAME_SIZE
	.align		4
.L_57:
        /*003c*/ 	.byte	0x04, 0x11
        /*003e*/ 	.short	(.L_59 - .L_58)
	.align		4
.L_58:
        /*0040*/ 	.word	index@(_Z12flock_kernalv)
        /*0044*/ 	.word	0x00000000


	//----- nvinfo : EIATTR_REGCOUNT
	.align		4
.L_59:
        /*0048*/ 	.byte	0x04, 0x2f
        /*004a*/ 	.short	(.L_61 - .L_60)
	.align		4
.L_60:
        /*004c*/ 	.word	index@(_Z15limitVel_kernalfPfS_S_S_i)
        /*0050*/ 	.word	0x00000013


	//----- nvinfo : EIATTR_FRAME_SIZE
	.align		4
.L_61:
        /*0054*/ 	.byte	0x04, 0x11
        /*0056*/ 	.short	(.L_63 - .L_62)
	.align		4
.L_62:
        /*0058*/ 	.word	index@($__internal_1_$__cuda_sm3x_div_rn_noftz_f32_slowpath)
        /*005c*/ 	.word	0x00000000


	//----- nvinfo : EIATTR_FRAME_SIZE
	.align		4
.L_63:
        /*0060*/ 	.byte	0x04, 0x11
        /*0062*/ 	.short	(.L_65 - .L_64)
	.align		4
.L_64:
        /*0064*/ 	.word	index@($__internal_0_$__cuda_sm20_sqrt_rn_f32_slowpath)
        /*0068*/ 	.word	0x00000000


	//----- nvinfo : EIATTR_FRAME_SIZE
	.align		4
.L_65:
        /*006c*/ 	.byte	0x04, 0x11
        /*006e*/ 	.short	(.L_67 - .L_66)
	.align		4
.L_66:
        /*0070*/ 	.word	index@(_Z15limitVel_kernalfPfS_S_S_i)
        /*0074*/ 	.word	0x00000000


	//----- nvinfo : EIATTR_REGCOUNT
	.align		4
.L_67:
        /*0078*/ 	.byte	0x04, 0x2f
        /*007a*/ 	.short	(.L_69 - .L_68)
	.align		4
.L_68:
        /*007c*/ 	.word	index@(_ZN3cub18CUB_300001_SM_10006detail11EmptyKernelIvEEvv)
        /*0080*/ 	.word	0x00000004


	//----- nvinfo : EIATTR_FRAME_SIZE
	.align		4
.L_69:
        /*0084*/ 	.byte	0x04, 0x11
        /*0086*/ 	.short	(.L_71 - .L_70)
	.align		4
.L_70:
        /*0088*/ 	.word	index@(_ZN3cub18CUB_300001_SM_10006detail11EmptyKernelIvEEvv)
        /*008c*/ 	.word	0x00000000


	//----- nvinfo : EIATTR_MIN_STACK_SIZE
	.align		4
.L_71:
        /*0090*/ 	.byte	0x04, 0x12
        /*0092*/ 	.short	(.L_73 - .L_72)
	.align		4
.L_72:
        /*0094*/ 	.word	index@(_ZN3cub18CUB_300001_SM_10006detail11EmptyKernelIvEEvv)
        /*0098*/ 	.word	0x00000000


	//----- nvinfo : EIATTR_MIN_STACK_SIZE
	.align		4
.L_73:
        /*009c*/ 	.byte	0x04, 0x12
        /*009e*/ 	.short	(.L_75 - .L_74)
	.align		4
.L_74:
        /*00a0*/ 	.word	index@(_Z15limitVel_kernalfPfS_S_S_i)
        /*00a4*/ 	.word	0x00000000


	//----- nvinfo : EIATTR_MIN_STACK_SIZE
	.align		4
.L_75:
        /*00a8*/ 	.byte	0x04, 0x12
        /*00aa*/ 	.short	(.L_77 - .L_76)
	.align		4
.L_76:
        /*00ac*/ 	.word	index@(_Z12flock_kernalv)
        /*00b0*/ 	.word	0x00000000


	//----- nvinfo : EIATTR_MIN_STACK_SIZE
	.align		4
.L_77:
        /*00b4*/ 	.byte	0x04, 0x12
        /*00b6*/ 	.short	(.L_79 - .L_78)
	.align		4
.L_78:
        /*00b8*/ 	.word	index@(_Z16updatePos_kernalPfS_S_S_i)
        /*00bc*/ 	.word	0x00000010


	//----- nvinfo : EIATTR_MIN_STACK_SIZE
	.align		4
.L_79:
        /*00c0*/ 	.byte	0x04, 0x12
        /*00c2*/ 	.short	(.L_81 - .L_80)
	.align		4
.L_80:
        /*00c4*/ 	.word	index@(_Z22avoidBoundaries_kernalPfS_S_S_i)
        /*00c8*/ 	.word	0x00000000
.L_81:


//--------------------- .nv.compat                --------------------------
	.section	.nv.compat,"",@"SHT_CUDA_COMPAT_INFO"
	.align	4
        /*0000*/ 	.byte	0x02, 0x09, 0x00, 0x00, 0x02, 0x02, 0x01, 0x00, 0x02, 0x05, 0x05, 0x00, 0x03, 0x07, 0x01, 0x01
        /*0010*/ 	.byte	0x02, 0x03, 0x00, 0x00, 0x02, 0x06, 0x01, 0x00, 0x04, 0x0b, 0x08, 0x00, 0x01, 0x00, 0x00, 0x00
        /*0020*/ 	.byte	0x00, 0x00, 0x00, 0x00


//--------------------- .nv.info._ZN3cub18CUB_300001_SM_10006detail11EmptyKernelIvEEvv --------------------------
	.section	.nv.info._ZN3cub18CUB_300001_SM_10006detail11EmptyKernelIvEEvv,"",@"SHT_CUDA_INFO"
	.sectionflags	@""
	.align	4


	//----- nvinfo : EIATTR_CUDA_API_VERSION
	.align		4
        /*0000*/ 	.byte	0x04, 0x37
        /*0002*/ 	.short	(.L_83 - .L_82)
.L_82:
        /*0004*/ 	.word	0x00000082


	//----- nvinfo : EIATTR_SPARSE_MMA_MASK
	.align		4
.L_83:
        /*0008*/ 	.byte	0x03, 0x50
        /*000a*/ 	.short	0x0000


	//----- nvinfo : EIATTR_MAXREG_COUNT
	.align		4
        /*000c*/ 	.byte	0x03, 0x1b
        /*000e*/ 	.short	0x00ff


	//----- nvinfo : EIATTR_MERCURY_ISA_VERSION
	.align		4
        /*0010*/ 	.byte	0x03, 0x5f
        /*0012*/ 	.short	0x0101


	//----- nvinfo : EIATTR_VRC_CTA_INIT_COUNT
	.align		4
        /*0014*/ 	.byte	0x02, 0x4a
	.zero		1
	.zero		1


	//----- nvinfo : EIATTR_EXIT_INSTR_OFFSETS
	.align		4
        /*0018*/ 	.byte	0x04, 0x1c
        /*001a*/ 	.short	(.L_85 - .L_84)


	//   ....[0]....
.L_84:
        /*001c*/ 	.word	0x00000010


	//----- nvinfo : EIATTR_SW_WAR
	.align		4
.L_85:
        /*0020*/ 	.byte	0x04, 0x36
        /*0022*/ 	.short	(.L_87 - .L_86)
.L_86:
        /*0024*/ 	.word	0x00000008
.L_87:


//--------------------- .nv.info._Z15limitVel_kernalfPfS_S_S_i --------------------------
	.section	.nv.info._Z15limitVel_kernalfPfS_S_S_i,"",@"SHT_CUDA_INFO"
	.sectionflags	@""
	.align	4


	//----- nvinfo : EIATTR_CUDA_API_VERSION
	.align		4
        /*0000*/ 	.byte	0x04, 0x37
        /*0002*/ 	.short	(.L_89 - .L_88)
.L_88:
        /*0004*/ 	.word	0x00000082


	//----- nvinfo : EIATTR_KPARAM_INFO
	.align		4
.L_89:
        /*0008*/ 	.byte	0x04, 0x17
        /*000a*/ 	.short	(.L_91 - .L_90)
.L_90:
        /*000c*/ 	.word	0x00000000
        /*0010*/ 	.short	0x0005
        /*0012*/ 	.short	0x0028
        /*0014*/ 	.byte	0x00, 0xf0, 0x11, 0x00


	//----- nvinfo : EIATTR_KPARAM_INFO
	.align		4
.L_91:
        /*0018*/ 	.byte	0x04, 0x17
        /*001a*/ 	.short	(.L_93 - .L_92)
.L_92:
        /*001c*/ 	.word	0x00000000
        /*0020*/ 	.short	0x0004
        /*0022*/ 	.short	0x0020
        /*0024*/ 	.byte	0x00, 0xf5, 0x21, 0x00


	//----- nvinfo : EIATTR_KPARAM_INFO
	.align		4
.L_93:
        /*0028*/ 	.byte	0x04, 0x17
        /*002a*/ 	.short	(.L_95 - .L_94)
.L_94:
        /*002c*/ 	.word	0x00000000
        /*0030*/ 	.short	0x0003
        /*0032*/ 	.short	0x0018
        /*0034*/ 	.byte	0x00, 0xf5, 0x21, 0x00


	//----- nvinfo : EIATTR_KPARAM_INFO
	.align		4
.L_95:
        /*0038*/ 	.byte	0x04, 0x17
        /*003a*/ 	.short	(.L_97 - .L_96)
.L_96:
        /*003c*/ 	.word	0x00000000
        /*0040*/ 	.short	0x0002
        /*0042*/ 	.short	0x0010
        /*0044*/ 	.byte	0x00, 0xf5, 0x21, 0x00


	//----- nvinfo : EIATTR_KPARAM_INFO
	.align		4
.L_97:
        /*0048*/ 	.byte	0x04, 0x17
        /*004a*/ 	.short	(.L_99 - .L_98)
.L_98:
        /*004c*/ 	.word	0x00000000
        /*0050*/ 	.short	0x0001
        /*0052*/ 	.short	0x0008
        /*0054*/ 	.byte	0x00, 0xf5, 0x21, 0x00


	//----- nvinfo : EIATTR_KPARAM_INFO
	.align		4
.L_99:
        /*0058*/ 	.byte	0x04, 0x17
        /*005a*/ 	.short	(.L_101 - .L_100)
.L_100:
        /*005c*/ 	.word	0x00000000
        /*0060*/ 	.short	0x0000
        /*0062*/ 	.short	0x0000
        /*0064*/ 	.byte	0x00, 0xf0, 0x11, 0x00


	//----- nvinfo : EIATTR_SPARSE_MMA_MASK
	.align		4
.L_101:
        /*0068*/ 	.byte	0x03, 0x50
        /*006a*/ 	.short	0x0000


	//----- nvinfo : EIATTR_MAXREG_COUNT
	.align		4
        /*006c*/ 	.byte	0x03, 0x1b
        /*006e*/ 	.short	0x00ff


	//----- nvinfo : EIATTR_MERCURY_ISA_VERSION
	.align		4
        /*0070*/ 	.byte	0x03, 0x5f
        /*0072*/ 	.short	0x0101


	//----- nvinfo : EIATTR_VRC_CTA_INIT_COUNT
	.align		4
        /*0074*/ 	.byte	0x02, 0x4a
	.zero		1
	.zero		1


	//----- nvinfo : EIATTR_EXIT_INSTR_OFFSETS
	.align		4
        /*0078*/ 	.byte	0x04, 0x1c
        /*007a*/ 	.short	(.L_103 - .L_102)


	//   ....[0]....
.L_102:
        /*007c*/ 	.word	0x00000190


	//   ....[1]....
        /*0080*/ 	.word	0x00000370


	//----- nvinfo : EIATTR_CRS_STACK_SIZE
	.align		4
.L_103:
        /*0084*/ 	.byte	0x04, 0x1e
        /*0086*/ 	.short	(.L_105 - .L_104)
.L_104:
        /*0088*/ 	.word	0x00000000


	//----- nvinfo : EIATTR_CBANK_PARAM_SIZE
	.align		4
.L_105:
        /*008c*/ 	.byte	0x03, 0x19
        /*008e*/ 	.short	0x002c


	//----- nvinfo : EIATTR_PARAM_CBANK
	.align		4
        /*0090*/ 	.byte	0x04, 0x0a
        /*0092*/ 	.short	(.L_107 - .L_106)
	.align		4
.L_106:
        /*0094*/ 	.word	index@(.nv.constant0._Z15limitVel_kernalfPfS_S_S_i)
        /*0098*/ 	.short	0x0380
        /*009a*/ 	.short	0x002c


	//----- nvinfo : EIATTR_SW_WAR
	.align		4
.L_107:
        /*009c*/ 	.byte	0x04, 0x36
        /*009e*/ 	.short	(.L_109 - .L_108)
.L_108:
        /*00a0*/ 	.word	0x00000008
.L_109:


//--------------------- .nv.info._Z12flock_kernalv --------------------------
	.section	.nv.info._Z12flock_kernalv,"",@"SHT_CUDA_INFO"
	.sectionflags	@""
	.align	4


	//----- nvinfo : EIATTR_CUDA_API_VERSION
	.align		4
        /*0000*/ 	.byte	0x04, 0x37
        /*0002*/ 	.short	(.L_111 - .L_110)
.L_110:
        /*0004*/ 	.word	0x00000082


	//----- nvinfo : EIATTR_SPARSE_MMA_MASK
	.align		4
.L_111:
        /*0008*/ 	.byte	0x03, 0x50
        /*000a*/ 	.short	0x0000


	//----- nvinfo : EIATTR_MAXREG_COUNT
	.align		4
        /*000c*/ 	.byte	0x03, 0x1b
        /*000e*/ 	.short	0x00ff


	//----- nvinfo : EIATTR_MERCURY_ISA_VERSION
	.align		4
        /*0010*/ 	.byte	0x03, 0x5f
        /*0012*/ 	.short	0x0101


	//----- nvinfo : EIATTR_VRC_CTA_INIT_COUNT
	.align		4
        /*0014*/ 	.byte	0x02, 0x4a
	.zero		1
	.zero		1


	//----- nvinfo : EIATTR_EXIT_INSTR_OFFSETS
	.align		4
        /*0018*/ 	.byte	0x04, 0x1c
        /*001a*/ 	.short	(.L_113 - .L_112)


	//   ....[0]....
.L_112:
        /*001c*/ 	.word	0x00000010


	//----- nvinfo : EIATTR_SW_WAR
	.align		4
.L_113:
        /*0020*/ 	.byte	0x04, 0x36
        /*0022*/ 	.short	(.L_115 - .L_114)
.L_114:
        /*0024*/ 	.word	0x00000008
.L_115:


//--------------------- .nv.info._Z16updatePos_kernalPfS_S_S_i --------------------------
	.section	.nv.info._Z16updatePos_kernalPfS_S_S_i,"",@"SHT_CUDA_INFO"
	.sectionflags	@""
	.align	4


	//----- nvinfo : EIATTR_CUDA_API_VERSION
	.align		4
        /*0000*/ 	.byte	0x04, 0x37
        /*0002*/ 	.short	(.L_117 - .L_116)
.L_116:
        /*0004*/ 	.word	0x00000082


	//----- nvinfo : EIATTR_KPARAM_INFO
	.align		4
.L_117:
        /*0008*/ 	.byte	0x04, 0x17
        /*000a*/ 	.short	(.L_119 - .L_118)
.L_118:
        /*000c*/ 	.word	0x00000000
        /*0010*/ 	.short	0x0004
        /*0012*/ 	.short	0x0020
        /*0014*/ 	.byte	0x00, 0xf0, 0x11, 0x00


	//----- nvinfo : EIATTR_KPARAM_INFO
	.align		4
.L_119:
        /*0018*/ 	.byte	0x04, 0x17
        /*001a*/ 	.short	(.L_121 - .L_120)
.L_120:
        /*001c*/ 	.word	0x00000000
        /*0020*/ 	.short	0x0003
        /*0022*/ 	.short	0x0018
        /*0024*/ 	.byte	0x00, 0xf5, 0x21, 0x00


	//----- nvinfo : EIATTR_KPARAM_INFO
	.align		4
.L_121:
        /*0028*/ 	.byte	0x04, 0x17
        /*002a*/ 	.short	(.L_123 - .L_122)
.L_122:
        /*002c*/ 	.word	0x00000000
        /*0030*/ 	.short	0x0002
        /*0032*/ 	.short	0x0010
        /*0034*/ 	.byte	0x00, 0xf5, 0x21, 0x00


	//----- nvinfo : EIATTR_KPARAM_INFO
	.align		4
.L_123:
        /*0038*/ 	.byte	0x04, 0x17
        /*003a*/ 	.short	(.L_125 - .L_124)
.L_124:
        /*003c*/ 	.word	0x00000000
        /*0040*/ 	.short	0x0001
        /*0042*/ 	.short	0x0008
        /*0044*/ 	.byte	0x00, 0xf5, 0x21, 0x00


	//----- nvinfo : EIATTR_KPARAM_INFO
	.align		4
.L_125:
        /*0048*/ 	.byte	0x04, 0x17
        /*004a*/ 	.short	(.L_127 - .L_126)
.L_126:
        /*004c*/ 	.word	0x00000000
        /*0050*/ 	.short	0x0000
        /*0052*/ 	.short	0x0000
        /*0054*/ 	.byte	0x00, 0xf5, 0x21, 0x00


	//----- nvinfo : EIATTR_SPARSE_MMA_MASK
	.align		4
.L_127:
        /*0058*/ 	.byte	0x03, 0x50
        /*005a*/ 	.short	0x0000


	//----- nvinfo : EIATTR_MAXREG_COUNT
	.align		4
        /*005c*/ 	.byte	0x03, 0x1b
        /*005e*/ 	.short	0x00ff


	//----- nvinfo : EIATTR_EXTERNS
	.align		4
        /*0060*/ 	.byte	0x04, 0x0f
        /*0062*/ 	.short	(.L_129 - .L_128)


	//   ....[0]....
	.align		4
.L_128:
        /*0064*/ 	.word	index@(vprintf)


	//----- nvinfo : EIATTR_MERCURY_ISA_VERSION
	.align		4
.L_129:
        /*0068*/ 	.byte	0x03, 0x5f
        /*006a*/ 	.short	0x0101


	//----- nvinfo : EIATTR_VRC_CTA_INIT_COUNT
	.align		4
        /*006c*/ 	.byte	0x02, 0x4a
	.zero		1
	.zero		1


	//----- nvinfo : EIATTR_SYSCALL_OFFSETS
	.align		4
        /*0070*/ 	.byte	0x04, 0x46
        /*0072*/ 	.short	(.L_131 - .L_130)


	//   ....[0]....
.L_130:
        /*0074*/ 	.word	0x00000190


	//   ....[1]....
        /*0078*/ 	.word	0x00000230


	//----- nvinfo : EIATTR_EXIT_INSTR_OFFSETS
	.align		4
.L_131:
        /*007c*/ 	.byte	0x04, 0x1c
        /*007e*/ 	.short	(.L_133 - .L_132)


	//   ....[0]....
.L_132:
        /*0080*/ 	.word	0x00000310


	//----- nvinfo : EIATTR_CBANK_PARAM_SIZE
	.align		4
.L_133:
        /*0084*/ 	.byte	0x03, 0x19
        /*0086*/ 	.short	0x0024


	//----- nvinfo : EIATTR_PARAM_CBANK
	.align		4
        /*0088*/ 	.byte	0x04, 0x0a
        /*008a*/ 	.short	(.L_135 - .L_134)
	.align		4
.L_134:
        /*008c*/ 	.word	index@(.nv.constant0._Z16updatePos_kernalPfS_S_S_i)
        /*0090*/ 	.short	0x0380
        /*0092*/ 	.short	0x0024


	//----- nvinfo : EIATTR_SW_WAR
	.align		4
.L_135:
        /*0094*/ 	.byte	0x04, 0x36
        /*0096*/ 	.short	(.L_137 - .L_136)
.L_136:
        /*0098*/ 	.word	0x00000008
.L_137:


//--------------------- .nv.info._Z22avoidBoundaries_kernalPfS_S_S_i --------------------------
	.section	.nv.info._Z22avoidBoundaries_kernalPfS_S_S_i,"",@"SHT_CUDA_INFO"
	.sectionflags	@""
	.align	4


	//----- nvinfo : EIATTR_CUDA_API_VERSION
	.align		4
        /*0000*/ 	.byte	0x04, 0x37
        /*0002*/ 	.short	(.L_139 - .L_138)
.L_138:
        /*0004*/ 	.word	0x00000082


	//----- nvinfo : EIATTR_KPARAM_INFO
	.align		4
.L_139:
        /*0008*/ 	.byte	0x04, 0x17
        /*000a*/ 	.short	(.L_141 - .L_140)
.L_140:
        /*000c*/ 	.word	0x00000000
        /*0010*/ 	.short	0x0004
        /*0012*/ 	.short	0x0020
        /*0014*/ 	.byte	0x00, 0xf0, 0x11, 0x00


	//----- nvinfo : EIATTR_KPARAM_INFO
	.align		4
.L_141:
        /*0018*/ 	.byte	0x04, 0x17
        /*001a*/ 	.short	(.L_143 - .L_142)
.L_142:
        /*001c*/ 	.word	0x00000000
        /*0020*/ 	.short	0x0003
        /*0022*/ 	.short	0x0018
        /*0024*/ 	.byte	0x00, 0xf5, 0x21, 0x00


	//----- nvinfo : EIATTR_KPARAM_INFO
	.align		4
.L_143:
        /*0028*/ 	.byte	0x04, 0x17
        /*002a*/ 	.short	(.L_145 - .L_144)
.L_144:
        /*002c*/ 	.word	0x00000000
        /*0030*/ 	.short	0x0002
        /*0032*/ 	.short	0x0010
        /*0034*/ 	.byte	0x00, 0xf5, 0x21, 0x00


	//----- nvinfo : EIATTR_KPARAM_INFO
	.align		4
.L_145:
        /*0038*/ 	.byte	0x04, 0x17
        /*003a*/ 	.short	(.L_147 - .L_146)
.L_146:
        /*003c*/ 	.word	0x00000000
        /*0040*/ 	.short	0x0001
        /*0042*/ 	.short	0x0008
        /*0044*/ 	.byte	0x00, 0xf5, 0x21, 0x00


	//----- nvinfo : EIATTR_KPARAM_INFO
	.align		4
.L_147:
        /*0048*/ 	.byte	0x04, 0x17
        /*004a*/ 	.short	(.L_149 - .L_148)
.L_148:
        /*004c*/ 	.word	0x00000000
        /*0050*/ 	.short	0x0000
        /*0052*/ 	.short	0x0000
        /*0054*/ 	.byte	0x00, 0xf5, 0x21, 0x00


	//----- nvinfo : EIATTR_SPARSE_MMA_MASK
	.align		4
.L_149:
        /*0058*/ 	.byte	0x03, 0x50
        /*005a*/ 	.short	0x0000


	//----- nvinfo : EIATTR_MAXREG_COUNT
	.align		4
        /*005c*/ 	.byte	0x03, 0x1b
        /*005e*/ 	.short	0x00ff


	//----- nvinfo : EIATTR_EXTERNS
	.align		4
        /*0060*/ 	.byte	0x04, 0x0f
        /*0062*/ 	.short	(.L_151 - .L_150)


	//   ....[0]....
	.align		4
.L_150:
        /*0064*/ 	.word	index@(vprintf)


	//----- nvinfo : EIATTR_MERCURY_ISA_VERSION
	.align		4
.L_151:
        /*0068*/ 	.byte	0x03, 0x5f
        /*006a*/ 	.short	0x0101


	//----- nvinfo : EIATTR_VRC_CTA_INIT_COUNT
	.align		4
        /*006c*/ 	.byte	0x02, 0x4a
	.zero		1
	.zero		1


	//----- nvinfo : EIATTR_SYSCALL_OFFSETS
	.align		4
        /*0070*/ 	.byte	0x04, 0x46
        /*0072*/ 	.short	(.L_153 - .L_152)


	//   ....[0]....
.L_152:
        /*0074*/ 	.word	0x00000090


	//----- nvinfo : EIATTR_EXIT_INSTR_OFFSETS
	.align		4
.L_153:
        /*0078*/ 	.byte	0x04, 0x1c
        /*007a*/ 	.short	(.L_155 - .L_154)


	//   ....[0]....
.L_154:
        /*007c*/ 	.word	0x00000160


	//   ....[1]....
        /*0080*/ 	.word	0x000001d0


	//   ....[2]....
        /*0084*/ 	.word	0x000002c0


	//   ....[3]....
        /*0088*/ 	.word	0x000002e0


	//   ....[4]....
        /*008c*/ 	.word	0x00000310


	//   ....[5]....
        /*0090*/ 	.word	0x00000360


	//----- nvinfo : EIATTR_CBANK_PARAM_SIZE
	.align		4
.L_155:
        /*0094*/ 	.byte	0x03, 0x19
        /*0096*/ 	.short	0x0024


	//----- nvinfo : EIATTR_PARAM_CBANK
	.align		4
        /*0098*/ 	.byte	0x04, 0x0a
        /*009a*/ 	.short	(.L_157 - .L_156)
	.align		4
.L_156:
        /*009c*/ 	.word	index@(.nv.constant0._Z22avoidBoundaries_kernalPfS_S_S_i)
        /*00a0*/ 	.short	0x0380
        /*00a2*/ 	.short	0x0024


	//----- nvinfo : EIATTR_SW_WAR
	.align		4
.L_157:
        /*00a4*/ 	.byte	0x04, 0x36
        /*00a6*/ 	.short	(.L_159 - .L_158)
.L_158:
        /*00a8*/ 	.word	0x00000008
.L_159:


//--------------------- .nv.callgraph             --------------------------
	.section	.nv.callgraph,"",@"SHT_CUDA_CALLGRAPH"
	.align	4
	.sectionentsize	8
	.align		4
        /*0000*/ 	.word	0x00000000
	.align		4
        /*0004*/ 	.word	0xffffffff
	.align		4
        /*0008*/ 	.word	index@(_Z16updatePos_kernalPfS_S_S_i)
	.align		4
        /*000c*/ 	.word	index@(vprintf)
	.align		4
        /*0010*/ 	.word	index@(_Z22avoidBoundaries_kernalPfS_S_S_i)
	.align		4
        /*0014*/ 	.word	index@(vprintf)
	.align		4
        /*0018*/ 	.word	0x00000000
	.align		4
        /*001c*/ 	.word	0xfffffffe
	.align		4
        /*0020*/ 	.word	0x00000000
	.align		4
        /*0024*/ 	.word	0xfffffffd
	.align		4
        /*0028*/ 	.word	0x00000000
	.align		4
        /*002c*/ 	.word	0xfffffffc


//--------------------- .nv.constant4             --------------------------
	.section	.nv.constant4,"a",@progbits
	.align	8
	.align		8
.nv.constant4:
        /*0000*/ 	.dword	_ZN34_INTERNAL_021354ea_4_k_cu_171b22764cuda3std3__45__cpo5beginE
	.align		8
        /*0008*/ 	.dword	_ZN34_INTERNAL_021354ea_4_k_cu_171b22764cuda3std3__45__cpo3endE
	.align		8
        /*0010*/ 	.dword	_ZN34_INTERNAL_021354ea_4_k_cu_171b22764cuda3std3__45__cpo6cbeginE
	.align		8
        /*0018*/ 	.dword	_ZN34_INTERNAL_021354ea_4_k_cu_171b22764cuda3std3__45__cpo4cendE
	.align		8
        /*0020*/ 	.dword	_ZN34_INTERNAL_021354ea_4_k_cu_171b22764cuda3std3__45__cpo6rbeginE
	.align		8
        /*0028*/ 	.dword	_ZN34_INTERNAL_021354ea_4_k_cu_171b22764cuda3std3__45__cpo4rendE
	.align		8
        /*0030*/ 	.dword	_ZN34_INTERNAL_021354ea_4_k_cu_171b22764cuda3std3__45__cpo7crbeginE
	.align		8
        /*0038*/ 	.dword	_ZN34_INTERNAL_021354ea_4_k_cu_171b22764cuda3std3__45__cpo5crendE
	.align		8
        /*0040*/ 	.dword	_ZN34_INTERNAL_021354ea_4_k_cu_171b22764cuda3std3__436_GLOBAL__N__021354ea_4_k_cu_171b22766ignoreE
	.align		8
        /*0048*/ 	.dword	_ZN34_INTERNAL_021354ea_4_k_cu_171b22764cuda3std3__419piecewise_constructE
	.align		8
        /*0050*/ 	.dword	_ZN34_INTERNAL_021354ea_4_k_cu_171b22764cuda3std3__48in_placeE
	.align		8
        /*0058*/ 	.dword	_ZN34_INTERNAL_021354ea_4_k_cu_171b22764cuda3std3__420unreachable_sentinelE
	.align		8
        /*0060*/ 	.dword	_ZN34_INTERNAL_021354ea_4_k_cu_171b22764cuda3std3__47nulloptE
	.align		8
        /*0068*/ 	.dword	_ZN34_INTERNAL_021354ea_4_k_cu_171b22764cuda3std3__48unexpectE
	.align		8
        /*0070*/ 	.dword	_ZN34_INTERNAL_021354ea_4_k_cu_171b22764cuda3std6ranges3__45__cpo4swapE
	.align		8
        /*0078*/ 	.dword	_ZN34_INTERNAL_021354ea_4_k_cu_171b22764cuda3std6ranges3__45__cpo9iter_moveE
	.align		8
        /*0080*/ 	.dword	_ZN34_INTERNAL_021354ea_4_k_cu_171b22764cuda3std6ranges3__45__cpo5beginE
	.align		8
        /*0088*/ 	.dword	_ZN34_INTERNAL_021354ea_4_k_cu_171b22764cuda3std6ranges3__45__cpo3endE
	.align		8
        /*0090*/ 	.dword	_ZN34_INTERNAL_021354ea_4_k_cu_171b22764cuda3std6ranges3__45__cpo6cbeginE
	.align		8
        /*0098*/ 	.dword	_ZN34_INTERNAL_021354ea_4_k_cu_171b22764cuda3std6ranges3__45__cpo4cendE
	.align		8
        /*00a0*/ 	.dword	_ZN34_INTERNAL_021354ea_4_k_cu_171b22764cuda3std6ranges3__45__cpo7advanceE
	.align		8
        /*00a8*/ 	.dword	_ZN34_INTERNAL_021354ea_4_k_cu_171b22764cuda3std6ranges3__45__cpo9iter_swapE
	.align		8
        /*00b0*/ 	.dword	_ZN34_INTERNAL_021354ea_4_k_cu_171b22764cuda3std6ranges3__45__cpo4nextE
	.align		8
        /*00b8*/ 	.dword	_ZN34_INTERNAL_021354ea_4_k_cu_171b22764cuda3std6ranges3__45__cpo4prevE
	.align		8
        /*00c0*/ 	.dword	_ZN34_INTERNAL_021354ea_4_k_cu_171b22764cuda3std6ranges3__45__cpo4dataE
	.align		8
        /*00c8*/ 	.dword	_ZN34_INTERNAL_021354ea_4_k_cu_171b22764cuda3std6ranges3__45__cpo5cdataE
	.align		8
        /*00d0*/ 	.dword	_ZN34_INTERNAL_021354ea_4_k_cu_171b22764cuda3std6ranges3__45__cpo4sizeE
	.align		8
        /*00d8*/ 	.dword	_ZN34_INTERNAL_021354ea_4_k_cu_171b22764cuda3std6ranges3__45__cpo5ssizeE
	.align		8
        /*00e0*/ 	.dword	_ZN34_INTERNAL_021354ea_4_k_cu_171b22764cuda3std6ranges3__45__cpo8distanceE
	.align		8
        /*00e8*/ 	.dword	_ZN34_INTERNAL_021354ea_4_k_cu_171b22766thrust24THRUST_300001_SM_1000_NS8cuda_cub3parE
	.align		8
        /*00f0*/ 	.dword	_ZN34_INTERNAL_021354ea_4_k_cu_171b22766thrust24THRUST_300001_SM_1000_NS8cuda_cub10par_nosyncE
	.align		8
        /*00f8*/ 	.dword	_ZN34_INTERNAL_021354ea_4_k_cu_171b22766thrust24THRUST_300001_SM_1000_NS6system6detail10sequential3seqE
	.align		8
        /*0100*/ 	.dword	_ZN34_INTERNAL_021354ea_4_k_cu_171b22766thrust24THRUST_300001_SM_1000_NS6system3cpp3parE
	.align		8
        /*0108*/ 	.dword	_ZN34_INTERNAL_021354ea_4_k_cu_171b22766thrust24THRUST_300001_SM_1000_NS12placeholders2_1E
	.align		8
        /*0110*/ 	.dword	_ZN34_INTERNAL_021354ea_4_k_cu_171b22766thrust24THRUST_300001_SM_1000_NS12placeholders2_2E
	.align		8
        /*0118*/ 	.dword	_ZN34_INTERNAL_021354ea_4_k_cu_171b22766thrust24THRUST_300001_SM_1000_NS12placeholders2_3E
	.align		8
        /*0120*/ 	.dword	_ZN34_INTERNAL_021354ea_4_k_cu_171b22766thrust24THRUST_300001_SM_1000_NS12placeholders2_4E
	.align		8
        /*0128*/ 	.dword	_ZN34_INTERNAL_021354ea_4_k_cu_171b22766thrust24THRUST_300001_SM_1000_NS12placeholders2_5E
	.align		8
        /*0130*/ 	.dword	_ZN34_INTERNAL_021354ea_4_k_cu_171b22766thrust24THRUST_300001_SM_1000_NS12placeholders2_6E
	.align		8
        /*0138*/ 	.dword	_ZN34_INTERNAL_021354ea_4_k_cu_171b22766thrust24THRUST_300001_SM_1000_NS12placeholders2_7E
	.align		8
        /*0140*/ 	.dword	_ZN34_INTERNAL_021354ea_4_k_cu_171b22766thrust24THRUST_300001_SM_1000_NS12placeholders2_8E
	.align		8
        /*0148*/ 	.dword	_ZN34_INTERNAL_021354ea_4_k_cu_171b22766thrust24THRUST_300001_SM_1000_NS12placeholders2_9E
	.align		8
        /*0150*/ 	.dword	_ZN34_INTERNAL_021354ea_4_k_cu_171b22766thrust24THRUST_300001_SM_1000_NS12placeholders3_10E
	.align		8
        /*0158*/ 	.dword	_ZN34_INTERNAL_021354ea_4_k_cu_171b22766thrust24THRUST_300001_SM_1000_NS3seqE
	.align		8
        /*0160*/ 	.dword	_ZN34_INTERNAL_021354ea_4_k_cu_171b22766thrust24THRUST_300001_SM_1000_NS6deviceE
	.align		8
        /*0168*/ 	.dword	$str
	.align		8
        /*0170*/ 	.dword	$str$1
	.align		8
        /*0178*/ 	.dword	$str$2
	.align		8
        /*0180*/ 	.dword	vprintf


//--------------------- .text._ZN3cub18CUB_300001_SM_10006detail11EmptyKernelIvEEvv --------------------------
	.section	.text._ZN3cub18CUB_300001_SM_10006detail11EmptyKernelIvEEvv,"ax",@progbits
	.align	128
        .global         _ZN3cub18CUB_300001_SM_10006detail11EmptyKernelIvEEvv
        .type           _ZN3cub18CUB_300001_SM_10006detail11EmptyKernelIvEEvv,@function
        .size           _ZN3cub18CUB_300001_SM_10006detail11EmptyKernelIvEEvv,(.L_x_26 - _ZN3cub18CUB_300001_SM_10006detail11EmptyKernelIvEEvv)
        .other          _ZN3cub18CUB_300001_SM_10006detail11EmptyKernelIvEEvv,@"STO_CUDA_ENTRY STV_DEFAULT"
_ZN3cub18CUB_300001_SM_10006detail11EmptyKernelIvEEvv:
.text._ZN3cub18CUB_300001_SM_10006detail11EmptyKernelIvEEvv:
[----:B------:R-:W-:Y:S01]  /*0000*/  LDC R1, c[0x0][0x37c] ;  /* 0x0000df00ff017b82 */ /* 0x000fe20000000800 */
[----:B------:R-:W-:Y:S05]  /*0010*/  EXIT ;  /* 0x000000000000794d */ /* 0x000fea0003800000 */
.L_x_0:
[----:B------:R-:W-:-:S00]  /*0020*/  BRA `(.L_x_0) ;  /* 0xfffffffc00fc7947 */ /* 0x000fc0000383ffff */
[----:B------:R-:W-:-:S00]  /*0030*/  NOP ;  /* 0x0000000000007918 */ /* 0x000fc00000000000 */
        /* <DEDUP_REMOVED lines=12> */
.L_x_26:


//--------------------- .text._Z15limitVel_kernalfPfS_S_S_i --------------------------
	.section	.text._Z15limitVel_kernalfPfS_S_S_i,"ax",@progbits
	.align	128
        .global         _Z15limitVel_kernalfPfS_S_S_i
        .type           _Z15limitVel_kernalfPfS_S_S_i,@function
        .size           _Z15limitVel_kernalfPfS_S_S_i,(.L_x_25 - _Z15limitVel_kernalfPfS_S_S_i)
        .other          _Z15limitVel_kernalfPfS_S_S_i,@"STO_CUDA_ENTRY STV_DEFAULT"
_Z15limitVel_kernalfPfS_S_S_i:
.text._Z15limitVel_kernalfPfS_S_S_i:
[----:B------:R-:W-:Y:S08]  /*0000*/  LDC R1, c[0x0][0x37c] ;  /* 0x0000df00ff017b82 */ /* 0x000ff00000000800 */
[----:B------:R-:W0:Y:S01]  /*0010*/  LDC R3, c[0x0][0x3a8] ;  /* 0x0000ea00ff037b82 */ /* 0x000e220000000800 */
[----:B------:R-:W1:Y:S07]  /*0020*/  LDCU.64 UR4, c[0x0][0x358] ;  /* 0x00006b00ff0477ac */ /* 0x000e6e0008000a00 */
[----:B------:R-:W0:Y:S08]  /*0030*/  LDC.64 R4, c[0x0][0x3a0] ;  /* 0x0000e800ff047b82 */ /* 0x000e300000000a00 */
[----:B------:R-:W2:Y:S01]  /*0040*/  LDC.64 R6, c[0x0][0x398] ;  /* 0x0000e600ff067b82 */ /* 0x000ea20000000a00 */
[----:B0-----:R-:W-:-:S04]  /*0050*/  IMAD.WIDE R4, R3, 0x4, R4 ;  /* 0x0000000403047825 */ /* 0x001fc800078e0204 */
[----:B--2---:R-:W-:Y:S02]  /*0060*/  IMAD.WIDE R6, R3, 0x4, R6 ;  /* 0x0000000403067825 */ /* 0x004fe400078e0206 */
[----:B-1----:R-:W2:Y:S04]  /*0070*/  LDG.E R3, desc[UR4][R4.64] ;  /* 0x0000000404037981 */ /* 0x002ea8000c1e1900 */
[----:B------:R-:W3:Y:S01]  /*0080*/  LDG.E R0, desc[UR4][R6.64] ;  /* 0x0000000406007981 */ /* 0x000ee2000c1e1900 */
[----:B--2---:R-:W-:-:S04]  /*0090*/  FMUL R9, R3, R3 ;  /* 0x0000000303097220 */ /* 0x004fc80000400000 */
[----:B---3--:R-:W-:-:S04]  /*00a0*/  FFMA R2, R0, R3, R9 ;  /* 0x0000000300027223 */ /* 0x008fc80000000009 */
[----:B------:R-:W-:Y:S01]  /*00b0*/  VIADD R8, R2, 0xf3000000 ;  /* 0xf300000002087836 */ /* 0x000fe20000000000 */
[----:B------:R0:W1:Y:S04]  /*00c0*/  MUFU.RSQ R3, R2 ;  /* 0x0000000200037308 */ /* 0x0000680000001400 */
[----:B------:R-:W-:-:S13]  /*00d0*/  ISETP.GT.U32.AND P0, PT, R8, 0x727fffff, PT ;  /* 0x727fffff0800780c */ /* 0x000fda0003f04070 */
[----:B01----:R-:W-:Y:S05]  /*00e0*/  @!P0 BRA `(.L_x_1) ;  /* 0x0000000000108947 */ /* 0x003fea0003800000 */
[----:B------:R-:W-:-:S07]  /*00f0*/  MOV R10, 0x110 ;  /* 0x00000110000a7802 */ /* 0x000fce0000000f00 */
[----:B------:R-:W-:Y:S05]  /*0100*/  CALL.REL.NOINC `($__internal_0_$__cuda_sm20_sqrt_rn_f32_slowpath) ;  /* 0x00000000009c7944 */ /* 0x000fea0003c00000 */
[----:B------:R-:W-:Y:S01]  /*0110*/  IMAD.MOV.U32 R3, RZ, RZ, R8 ;  /* 0x000000ffff037224 */ /* 0x000fe200078e0008 */
[----:B------:R-:W-:Y:S06]  /*0120*/  BRA `(.L_x_2) ;  /* 0x0000000000107947 */ /* 0x000fec0003800000 */
.L_x_1:
[----:B------:R-:W-:Y:S01]  /*0130*/  FMUL.FTZ R9, R2, R3 ;  /* 0x0000000302097220 */ /* 0x000fe20000410000 */
[----:B------:R-:W-:-:S03]  /*0140*/  FMUL.FTZ R3, R3, 0.5 ;  /* 0x3f00000003037820 */ /* 0x000fc60000410000 */
[----:B------:R-:W-:-:S04]  /*0150*/  FFMA R2, -R9, R9, R2 ;  /* 0x0000000909027223 */ /* 0x000fc80000000102 */
[----:B------:R-:W-:-:S07]  /*0160*/  FFMA R3, R2, R3, R9 ;  /* 0x0000000302037223 */ /* 0x000fce0000000009 */
.L_x_2:
[----:B------:R-:W0:Y:S02]  /*0170*/  LDCU UR6, c[0x0][0x380] ;  /* 0x00007000ff0677ac */ /* 0x000e240008000800 */
[----:B0-----:R-:W-:-:S13]  /*0180*/  FSETP.GT.AND P0, PT, R3, UR6, PT ;  /* 0x0000000603007c0b */ /* 0x001fda000bf04000 */
[----:B------:R-:W-:Y:S05]  /*0190*/  @!P0 EXIT ;  /* 0x000000000000894d */ /* 0x000fea0003800000 */
[----:B------:R-:W0:Y:S08]  /*01a0*/  MUFU.RCP R2, R3 ;  /* 0x0000000300027308 */ /* 0x000e300000001000 */
[----:B------:R-:W1:Y:S01]  /*01b0*/  FCHK P0, R0, R3 ;  /* 0x0000000300007302 */ /* 0x000e620000000000 */
[----:B0-----:R-:W-:-:S04]  /*01c0*/  FFMA R9, R2, -R3, 1 ;  /* 0x3f80000002097423 */ /* 0x001fc80000000803 */
[----:B------:R-:W-:-:S04]  /*01d0*/  FFMA R9, R2, R9, R2 ;  /* 0x0000000902097223 */ /* 0x000fc80000000002 */
[----:B------:R-:W-:-:S04]  /*01e0*/  FFMA R2, R0, R9, RZ ;  /* 0x0000000900027223 */ /* 0x000fc800000000ff */
[----:B------:R-:W-:-:S04]  /*01f0*/  FFMA R8, R2, -R3, R0 ;  /* 0x8000000302087223 */ /* 0x000fc80000000000 */
[----:B------:R-:W-:Y:S01]  /*0200*/  FFMA R2, R9, R8, R2 ;  /* 0x0000000809027223 */ /* 0x000fe20000000002 */
[----:B-1----:R-:W-:Y:S06]  /*0210*/  @!P0 BRA `(.L_x_3) ;  /* 0x00000000000c8947 */ /* 0x002fec0003800000 */
[----:B------:R-:W-:-:S07]  /*0220*/  MOV R2, 0x240 ;  /* 0x0000024000027802 */ /* 0x000fce0000000f00 */
[----:B------:R-:W-:Y:S05]  /*0230*/  CALL.REL.NOINC `($__internal_1_$__cuda_sm3x_div_rn_noftz_f32_slowpath) ;  /* 0x0000000000b07944 */ /* 0x000fea0003c00000 */
[----:B------:R-:W-:-:S07]  /*0240*/  IMAD.MOV.U32 R2, RZ, RZ, R0 ;  /* 0x000000ffff027224 */ /* 0x000fce00078e0000 */
.L_x_3:
[----:B------:R-:W0:Y:S02]  /*0250*/  LDCU UR6, c[0x0][0x380] ;  /* 0x00007000ff0677ac */ /* 0x000e240008000800 */
[----:B0-----:R-:W-:-:S05]  /*0260*/  FMUL R9, R2, UR6 ;  /* 0x0000000602097c20 */ /* 0x001fca0008400000 */
[----:B------:R0:W-:Y:S04]  /*0270*/  STG.E desc[UR4][R6.64], R9 ;  /* 0x0000000906007986 */ /* 0x0001e8000c101904 */
[----:B------:R-:W2:Y:S01]  /*0280*/  LDG.E R2, desc[UR4][R4.64] ;  /* 0x0000000404027981 */ /* 0x000ea2000c1e1900 */
[----:B------:R-:W1:Y:S02]  /*0290*/  MUFU.RCP R0, R3 ;  /* 0x0000000300007308 */ /* 0x000e640000001000 */
[----:B-1----:R-:W-:-:S04]  /*02a0*/  FFMA R11, R0, -R3, 1 ;  /* 0x3f800000000b7423 */ /* 0x002fc80000000803 */
[----:B------:R-:W-:Y:S02]  /*02b0*/  FFMA R0, R0, R11, R0 ;  /* 0x0000000b00007223 */ /* 0x000fe40000000000 */
[----:B--2---:R-:W1:Y:S02]  /*02c0*/  FCHK P0, R2, R3 ;  /* 0x0000000302007302 */ /* 0x004e640000000000 */
[----:B------:R-:W-:-:S04]  /*02d0*/  FFMA R11, R0, R2, RZ ;  /* 0x00000002000b7223 */ /* 0x000fc800000000ff */
[----:B------:R-:W-:-:S04]  /*02e0*/  FFMA R8, R11, -R3, R2 ;  /* 0x800000030b087223 */ /* 0x000fc80000000002 */
[----:B------:R-:W-:Y:S01]  /*02f0*/  FFMA R0, R0, R8, R11 ;  /* 0x0000000800007223 */ /* 0x000fe2000000000b */
[----:B01----:R-:W-:Y:S06]  /*0300*/  @!P0 BRA `(.L_x_4) ;  /* 0x00000000000c8947 */ /* 0x003fec0003800000 */
[----:B------:R-:W-:Y:S02]  /*0310*/  MOV R0, R2 ;  /* 0x0000000200007202 */ /* 0x000fe40000000f00 */
[----:B------:R-:W-:-:S07]  /*0320*/  MOV R2, 0x340 ;  /* 0x0000034000027802 */ /* 0x000fce0000000f00 */
[----:B------:R-:W-:Y:S05]  /*0330*/  CALL.REL.NOINC `($__internal_1_$__cuda_sm3x_div_rn_noftz_f32_slowpath) ;  /* 0x0000000000707944 */ /* 0x000fea0003c00000 */
.L_x_4:
[----:B------:R-:W0:Y:S02]  /*0340*/  LDCU UR6, c[0x0][0x380] ;  /* 0x00007000ff0677ac */ /* 0x000e240008000800 */
[----:B0-----:R-:W-:-:S05]  /*0350*/  FMUL R3, R0, UR6 ;  /* 0x0000000600037c20 */ /* 0x001fca0008400000 */
[----:B------:R-:W-:Y:S01]  /*0360*/  STG.E desc[UR4][R4.64], R3 ;  /* 0x0000000304007986 */ /* 0x000fe2000c101904 */
[----:B------:R-:W-:Y:S05]  /*0370*/  EXIT ;  /* 0x000000000000794d */ /* 0x000fea0003800000 */
        .weak           $__internal_0_$__cuda_sm20_sqrt_rn_f32_slowpath
        .type           $__internal_0_$__cuda_sm20_sqrt_rn_f32_slowpath,@function
        .size           $__internal_0_$__cuda_sm20_sqrt_rn_f32_slowpath,($__internal_1_$__cuda_sm3x_div_rn_noftz_f32_slowpath - $__internal_0_$__cuda_sm20_sqrt_rn_f32_slowpath)
$__internal_0_$__cuda_sm20_sqrt_rn_f32_slowpath:
[----:B------:R-:W-:-:S13]  /*0380*/  LOP3.LUT P0, RZ, R2, 0x7fffffff, RZ, 0xc0, !PT ;  /* 0x7fffffff02ff7812 */ /* 0x000fda000780c0ff */
[----:B------:R-:W-:Y:S01]  /*0390*/  @!P0 IMAD.MOV.U32 R3, RZ, RZ, R2 ;  /* 0x000000ffff038224 */ /* 0x000fe200078e0002 */
[----:B------:R-:W-:Y:S06]  /*03a0*/  @!P0 BRA `(.L_x_5) ;  /* 0x0000000000448947 */ /* 0x000fec0003800000 */
[----:B------:R-:W-:-:S13]  /*03b0*/  FSETP.GEU.FTZ.AND P0, PT, R2, RZ, PT ;  /* 0x000000ff0200720b */ /* 0x000fda0003f1e000 */
[----:B------:R-:W-:Y:S01]  /*03c0*/  @!P0 IMAD.MOV.U32 R3, RZ, RZ, 0x7fffffff ;  /* 0x7fffffffff038424 */ /* 0x000fe200078e00ff */
[----:B------:R-:W-:Y:S06]  /*03d0*/  @!P0 BRA `(.L_x_5) ;  /* 0x0000000000388947 */ /* 0x000fec0003800000 */
[----:B------:R-:W-:-:S13]  /*03e0*/  FSETP.GTU.FTZ.AND P0, PT, |R2|, +INF , PT ;  /* 0x7f8000000200780b */ /* 0x000fda0003f1c200 */
[----:B------:R-:W-:Y:S01]  /*03f0*/  @P0 FADD.FTZ R3, R2, 1 ;  /* 0x3f80000002030421 */ /* 0x000fe20000010000 */
[----:B------:R-:W-:Y:S06]  /*0400*/  @P0 BRA `(.L_x_5) ;  /* 0x00000000002c0947 */ /* 0x000fec0003800000 */
[----:B------:R-:W-:-:S13]  /*0410*/  FSETP.NEU.FTZ.AND P0, PT, |R2|, +INF , PT ;  /* 0x7f8000000200780b */ /* 0x000fda0003f1d200 */
[----:B------:R-:W-:Y:S01]  /*0420*/  @!P0 IMAD.MOV.U32 R3, RZ, RZ, R2 ;  /* 0x000000ffff038224 */ /* 0x000fe200078e0002 */
[----:B------:R-:W-:Y:S06]  /*0430*/  @!P0 BRA `(.L_x_5) ;  /* 0x0000000000208947 */ /* 0x000fec0003800000 */
[----:B------:R-:W-:-:S04]  /*0440*/  FFMA R2, R2, 1.84467440737095516160e+19, RZ ;  /* 0x5f80000002027823 */ /* 0x000fc800000000ff */
[----:B------:R-:W0:Y:S02]  /*0450*/  MUFU.RSQ R3, R2 ;  /* 0x0000000200037308 */ /* 0x000e240000001400 */
[----:B0-----:R-:W-:Y:S01]  /*0460*/  FMUL.FTZ R9, R2, R3 ;  /* 0x0000000302097220 */ /* 0x001fe20000410000 */
[----:B------:R-:W-:-:S03]  /*0470*/  FMUL.FTZ R3, R3, 0.5 ;  /* 0x3f00000003037820 */ /* 0x000fc60000410000 */
[----:B------:R-:W-:-:S04]  /*0480*/  FADD.FTZ R8, -R9, -RZ ;  /* 0x800000ff09087221 */ /* 0x000fc80000010100 */
[----:B------:R-:W-:-:S04]  /*0490*/  FFMA R8, R9, R8, R2 ;  /* 0x0000000809087223 */ /* 0x000fc80000000002 */
[----:B------:R-:W-:-:S04]  /*04a0*/  FFMA R3, R8, R3, R9 ;  /* 0x0000000308037223 */ /* 0x000fc80000000009 */
[----:B------:R-:W-:-:S07]  /*04b0*/  FMUL.FTZ R3, R3, 2.3283064365386962891e-10 ;  /* 0x2f80000003037820 */ /* 0x000fce0000410000 */
.L_x_5:
[----:B------:R-:W-:Y:S01]  /*04c0*/  MOV R8, R3 ;  /* 0x0000000300087202 */ /* 0x000fe20000000f00 */
[----:B------:R-:W-:Y:S02]  /*04d0*/  IMAD.MOV.U32 R2, RZ, RZ, R10 ;  /* 0x000000ffff027224 */ /* 0x000fe400078e000a */
[----:B------:R-:W-:-:S04]  /*04e0*/  IMAD.MOV.U32 R3, RZ, RZ, 0x0 ;  /* 0x00000000ff037424 */ /* 0x000fc800078e00ff */
[----:B------:R-:W-:Y:S05]  /*04f0*/  RET.REL.NODEC R2 `(_Z15limitVel_kernalfPfS_S_S_i) ;  /* 0xfffffff802c07950 */ /* 0x000fea0003c3ffff */
        .weak           $__internal_1_$__cuda_sm3x_div_rn_noftz_f32_slowpath
        .type           $__internal_1_$__cuda_sm3x_div_rn_noftz_f32_slowpath,@function
        .size           $__internal_1_$__cuda_sm3x_div_rn_noftz_f32_slowpath,(.L_x_25 - $__internal_1_$__cuda_sm3x_div_rn_noftz_f32_slowpath)
$__internal_1_$__cuda_sm3x_div_rn_noftz_f32_slowpath:
[--C-:B------:R-:W-:Y:S02]  /*0500*/  SHF.R.U32.HI R9, RZ, 0x17, R3.reuse ;  /* 0x00000017ff097819 */ /* 0x100fe40000011603 */
[----:B------:R-:W-:Y:S02]  /*0510*/  SHF.R.U32.HI R8, RZ, 0x17, R0 ;  /* 0x00000017ff087819 */ /* 0x000fe40000011600 */
[----:B------:R-:W-:Y:S01]  /*0520*/  LOP3.LUT R14, R9, 0xff, RZ, 0xc0, !PT ;  /* 0x000000ff090e7812 */ /* 0x000fe200078ec0ff */
[----:B------:R-:W-:Y:S01]  /*0530*/  IMAD.MOV.U32 R9, RZ, RZ, R3 ;  /* 0x000000ffff097224 */ /* 0x000fe200078e0003 */
[----:B------:R-:W-:-:S03]  /*0540*/  LOP3.LUT R12, R8, 0xff, RZ, 0xc0, !PT ;  /* 0x000000ff080c7812 */ /* 0x000fc600078ec0ff */
[----:B------:R-:W-:Y:S01]  /*0550*/  VIADD R11, R14, 0xffffffff ;  /* 0xffffffff0e0b7836 */ /* 0x000fe20000000000 */
[----:B------:R-:W-:-:S04]  /*0560*/  IADD3 R10, PT, PT, R12, -0x1, RZ ;  /* 0xffffffff0c0a7810 */ /* 0x000fc80007ffe0ff */
[----:B------:R-:W-:-:S04]  /*0570*/  ISETP.GT.U32.AND P0, PT, R11, 0xfd, PT ;  /* 0x000000fd0b00780c */ /* 0x000fc80003f04070 */
[----:B------:R-:W-:-:S13]  /*0580*/  ISETP.GT.U32.OR P0, PT, R10, 0xfd, P0 ;  /* 0x000000fd0a00780c */ /* 0x000fda0000704470 */
[----:B------:R-:W-:Y:S01]  /*0590*/  @!P0 IMAD.MOV.U32 R8, RZ, RZ, RZ ;  /* 0x000000ffff088224 */ /* 0x000fe200078e00ff */
[----:B------:R-:W-:Y:S06]  /*05a0*/  @!P0 BRA `(.L_x_6) ;  /* 0x00000000005c8947 */ /* 0x000fec0003800000 */
[----:B------:R-:W-:Y:S02]  /*05b0*/  FSETP.GTU.FTZ.AND P0, PT, |R0|, +INF , PT ;  /* 0x7f8000000000780b */ /* 0x000fe40003f1c200 */
[----:B------:R-:W-:-:S04]  /*05c0*/  FSETP.GTU.FTZ.AND P1, PT, |R3|, +INF , PT ;  /* 0x7f8000000300780b */ /* 0x000fc80003f3c200 */
[----:B------:R-:W-:-:S13]  /*05d0*/  PLOP3.LUT P0, PT, P0, P1, PT, 0xf8, 0x8f ;  /* 0x00000000008f781c */ /* 0x000fda0000703f70 */
[----:B------:R-:W-:Y:S05]  /*05e0*/  @P0 BRA `(.L_x_7) ;  /* 0x0000000400440947 */ /* 0x000fea0003800000 */
[----:B------:R-:W-:-:S13]  /*05f0*/  LOP3.LUT P0, RZ, R9, 0x7fffffff, R0, 0xc8, !PT ;  /* 0x7fffffff09ff7812 */ /* 0x000fda000780c800 */
[----:B------:R-:W-:Y:S05]  /*0600*/  @!P0 BRA `(.L_x_8) ;  /* 0x0000000400348947 */ /* 0x000fea0003800000 */
[C---:B------:R-:W-:Y:S02]  /*0610*/  FSETP.NEU.FTZ.AND P2, PT, |R0|.reuse, +INF , PT ;  /* 0x7f8000000000780b */ /* 0x040fe40003f5d200 */
[----:B------:R-:W-:Y:S02]  /*0620*/  FSETP.NEU.FTZ.AND P1, PT, |R3|, +INF , PT ;  /* 0x7f8000000300780b */ /* 0x000fe40003f3d200 */
[----:B------:R-:W-:-:S11]  /*0630*/  FSETP.NEU.FTZ.AND P0, PT, |R0|, +INF , PT ;  /* 0x7f8000000000780b */ /* 0x000fd60003f1d200 */
[----:B------:R-:W-:Y:S05]  /*0640*/  @!P1 BRA !P2, `(.L_x_8) ;  /* 0x0000000400249947 */ /* 0x000fea0005000000 */
[----:B------:R-:W-:-:S04]  /*0650*/  LOP3.LUT P2, RZ, R0, 0x7fffffff, RZ, 0xc0, !PT ;  /* 0x7fffffff00ff7812 */ /* 0x000fc8000784c0ff */
[----:B------:R-:W-:-:S13]  /*0660*/  PLOP3.LUT P1, PT, P1, P2, PT, 0x2f, 0xf2 ;  /* 0x0000000000f2781c */ /* 0x000fda0000f24577 */
[----:B------:R-:W-:Y:S05]  /*0670*/  @P1 BRA `(.L_x_9) ;  /* 0x0000000400101947 */ /* 0x000fea0003800000 */
[----:B------:R-:W-:-:S04]  /*0680*/  LOP3.LUT P1, RZ, R9, 0x7fffffff, RZ, 0xc0, !PT ;  /* 0x7fffffff09ff7812 */ /* 0x000fc8000782c0ff */
[----:B------:R-:W-:-:S13]  /*0690*/  PLOP3.LUT P0, PT, P0, P1, PT, 0x2f, 0xf2 ;  /* 0x0000000000f2781c */ /* 0x000fda0000702577 */
[----:B------:R-:W-:Y:S05]  /*06a0*/  @P0 BRA `(.L_x_10) ;  /* 0x0000000000f80947 */ /* 0x000fea0003800000 */
[----:B------:R-:W-:Y:S02]  /*06b0*/  ISETP.GE.AND P0, PT, R10, RZ, PT ;  /* 0x000000ff0a00720c */ /* 0x000fe40003f06270 */
[----:B------:R-:W-:-:S11]  /*06c0*/  ISETP.GE.AND P1, PT, R11, RZ, PT ;  /* 0x000000ff0b00720c */ /* 0x000fd60003f26270 */
[----:B------:R-:W-:Y:S01]  /*06d0*/  @P0 MOV R8, RZ ;  /* 0x000000ff00080202 */ /* 0x000fe20000000f00 */
[----:B------:R-:W-:Y:S02]  /*06e0*/  @!P0 IMAD.MOV.U32 R8, RZ, RZ, -0x40 ;  /* 0xffffffc0ff088424 */ /* 0x000fe400078e00ff */
[----:B------:R-:W-:Y:S01]  /*06f0*/  @!P0 FFMA R0, R0, 1.84467440737095516160e+19, RZ ;  /* 0x5f80000000008823 */ /* 0x000fe200000000ff */
[----:B------:R-:W-:Y:S01]  /*0700*/  @!P1 FFMA R9, R3, 1.84467440737095516160e+19, RZ ;  /* 0x5f80000003099823 */ /* 0x000fe200000000ff */
[----:B------:R-:W-:-:S07]  /*0710*/  @!P1 VIADD R8, R8, 0x40 ;  /* 0x0000004008089836 */ /* 0x000fce0000000000 */
.L_x_6:
[----:B------:R-:W-:-:S04]  /*0720*/  LEA R10, R14, 0xc0800000, 0x17 ;  /* 0xc08000000e0a7811 */ /* 0x000fc800078eb8ff */
[----:B------:R-:W-:Y:S01]  /*0730*/  IADD3 R10, PT, PT, -R10, R9, RZ ;  /* 0x000000090a0a7210 */ /* 0x000fe20007ffe1ff */
[----:B------:R-:W-:-:S03]  /*0740*/  VIADD R9, R12, 0xffffff81 ;  /* 0xffffff810c097836 */ /* 0x000fc60000000000 */
[----:B------:R-:W0:Y:S01]  /*0750*/  MUFU.RCP R11, R10 ;  /* 0x0000000a000b7308 */ /* 0x000e220000001000 */
[----:B------:R-:W-:Y:S01]  /*0760*/  FADD.FTZ R13, -R10, -RZ ;  /* 0x800000ff0a0d7221 */ /* 0x000fe20000010100 */
[----:B------:R-:W-:-:S03]  /*0770*/  IMAD R0, R9, -0x800000, R0 ;  /* 0xff80000009007824 */ /* 0x000fc600078e0200 */
[----:B0-----:R-:W-:-:S04]  /*0780*/  FFMA R12, R11, R13, 1 ;  /* 0x3f8000000b0c7423 */ /* 0x001fc8000000000d */
[----:B------:R-:W-:-:S04]  /*0790*/  FFMA R16, R11, R12, R11 ;  /* 0x0000000c0b107223 */ /* 0x000fc8000000000b */
[----:B------:R-:W-:-:S04]  /*07a0*/  FFMA R11, R0, R16, RZ ;  /* 0x00000010000b7223 */ /* 0x000fc800000000ff */
[----:B------:R-:W-:-:S04]  /*07b0*/  FFMA R12, R13, R11, R0 ;  /* 0x0000000b0d0c7223 */ /* 0x000fc80000000000 */
[----:B------:R-:W-:Y:S01]  /*07c0*/  FFMA R15, R16, R12, R11 ;  /* 0x0000000c100f7223 */ /* 0x000fe2000000000b */
[----:B------:R-:W-:-:S03]  /*07d0*/  IADD3 R11, PT, PT, R9, 0x7f, -R14 ;  /* 0x0000007f090b7810 */ /* 0x000fc60007ffe80e */
[----:B------:R-:W-:Y:S02]  /*07e0*/  FFMA R12, R13, R15, R0 ;  /* 0x0000000f0d0c7223 */ /* 0x000fe40000000000 */
[----:B------:R-:W-:Y:S02]  /*07f0*/  IMAD.IADD R11, R11, 0x1, R8 ;  /* 0x000000010b0b7824 */ /* 0x000fe400078e0208 */
[----:B------:R-:W-:-:S05]  /*0800*/  FFMA R0, R16, R12, R15 ;  /* 0x0000000c10007223 */ /* 0x000fca000000000f */
[----:B------:R-:W-:-:S04]  /*0810*/  SHF.R.U32.HI R9, RZ, 0x17, R0 ;  /* 0x00000017ff097819 */ /* 0x000fc80000011600 */
[----:B------:R-:W-:-:S04]  /*0820*/  LOP3.LUT R9, R9, 0xff, RZ, 0xc0, !PT ;  /* 0x000000ff09097812 */ /* 0x000fc800078ec0ff */
[----:B------:R-:W-:-:S05]  /*0830*/  IADD3 R13, PT, PT, R9, R11, RZ ;  /* 0x0000000b090d7210 */ /* 0x000fca0007ffe0ff */
[----:B------:R-:W-:-:S05]  /*0840*/  VIADD R8, R13, 0xffffffff ;  /* 0xffffffff0d087836 */ /* 0x000fca0000000000 */
[----:B------:R-:W-:-:S13]  /*0850*/  ISETP.GE.U32.AND P0, PT, R8, 0xfe, PT ;  /* 0x000000fe0800780c */ /* 0x000fda0003f06070 */
[----:B------:R-:W-:Y:S05]  /*0860*/  @!P0 BRA `(.L_x_11) ;  /* 0x0000000000808947 */ /* 0x000fea0003800000 */
[----:B------:R-:W-:-:S13]  /*0870*/  ISETP.GT.AND P0, PT, R13, 0xfe, PT ;  /* 0x000000fe0d00780c */ /* 0x000fda0003f04270 */
[----:B------:R-:W-:Y:S05]  /*0880*/  @P0 BRA `(.L_x_12) ;  /* 0x00000000006c0947 */ /* 0x000fea0003800000 */
[----:B------:R-:W-:-:S13]  /*0890*/  ISETP.GE.AND P0, PT, R13, 0x1, PT ;  /* 0x000000010d00780c */ /* 0x000fda0003f06270 */
[----:B------:R-:W-:Y:S05]  /*08a0*/  @P0 BRA `(.L_x_13) ;  /* 0x0000000000980947 */ /* 0x000fea0003800000 */
[----:B------:R-:W-:Y:S02]  /*08b0*/  ISETP.GE.AND P0, PT, R13, -0x18, PT ;  /* 0xffffffe80d00780c */ /* 0x000fe40003f06270 */
[----:B------:R-:W-:-:S11]  /*08c0*/  LOP3.LUT R0, R0, 0x80000000, RZ, 0xc0, !PT ;  /* 0x8000000000007812 */ /* 0x000fd600078ec0ff */
[----:B------:R-:W-:Y:S05]  /*08d0*/  @!P0 BRA `(.L_x_13) ;  /* 0x00000000008c8947 */ /* 0x000fea0003800000 */
[CCC-:B------:R-:W-:Y:S01]  /*08e0*/  FFMA.RZ R8, R16.reuse, R12.reuse, R15.reuse ;  /* 0x0000000c10087223 */ /* 0x1c0fe2000000c00f */
[C---:B------:R-:W-:Y:S02]  /*08f0*/  VIADD R11, R13.reuse, 0x20 ;  /* 0x000000200d0b7836 */ /* 0x040fe40000000000 */
[-CC-:B------:R-:W-:Y:S01]  /*0900*/  FFMA.RM R9, R16, R12.reuse, R15.reuse ;  /* 0x0000000c10097223 */ /* 0x180fe2000000400f */
[C---:B------:R-:W-:Y:S02]  /*0910*/  ISETP.NE.AND P2, PT, R13.reuse, RZ, PT ;  /* 0x000000ff0d00720c */ /* 0x040fe40003f45270 */
[----:B------:R-:W-:Y:S01]  /*0920*/  LOP3.LUT R10, R8, 0x7fffff, RZ, 0xc0, !PT ;  /* 0x007fffff080a7812 */ /* 0x000fe200078ec0ff */
[----:B------:R-:W-:Y:S01]  /*0930*/  FFMA.RP R8, R16, R12, R15 ;  /* 0x0000000c10087223 */ /* 0x000fe2000000800f */
[----:B------:R-:W-:Y:S02]  /*0940*/  ISETP.NE.AND P1, PT, R13, RZ, PT ;  /* 0x000000ff0d00720c */ /* 0x000fe40003f25270 */
[----:B------:R-:W-:-:S02]  /*0950*/  LOP3.LUT R10, R10, 0x800000, RZ, 0xfc, !PT ;  /* 0x008000000a0a7812 */ /* 0x000fc400078efcff */
[----:B------:R-:W-:Y:S02]  /*0960*/  IADD3 R12, PT, PT, -R13, RZ, RZ ;  /* 0x000000ff0d0c7210 */ /* 0x000fe40007ffe1ff */
[----:B------:R-:W-:Y:S02]  /*0970*/  SHF.L.U32 R11, R10, R11, RZ ;  /* 0x0000000b0a0b7219 */ /* 0x000fe400000006ff */
[----:B------:R-:W-:Y:S02]  /*0980*/  FSETP.NEU.FTZ.AND P0, PT, R8, R9, PT ;  /* 0x000000090800720b */ /* 0x000fe40003f1d000 */
[----:B------:R-:W-:Y:S02]  /*0990*/  SEL R9, R12, RZ, P2 ;  /* 0x000000ff0c097207 */ /* 0x000fe40001000000 */
[----:B------:R-:W-:Y:S02]  /*09a0*/  ISETP.NE.AND P1, PT, R11, RZ, P1 ;  /* 0x000000ff0b00720c */ /* 0x000fe40000f25270 */
[----:B------:R-:W-:-:S02]  /*09b0*/  SHF.R.U32.HI R9, RZ, R9, R10 ;  /* 0x00000009ff097219 */ /* 0x000fc4000001160a */
[----:B------:R-:W-:Y:S02]  /*09c0*/  PLOP3.LUT P0, PT, P0, P1, PT, 0xf8, 0x8f ;  /* 0x00000000008f781c */ /* 0x000fe40000703f70 */
[----:B------:R-:W-:Y:S02]  /*09d0*/  SHF.R.U32.HI R11, RZ, 0x1, R9 ;  /* 0x00000001ff0b7819 */ /* 0x000fe40000011609 */
[----:B------:R-:W-:-:S04]  /*09e0*/  SEL R8, RZ, 0x1, !P0 ;  /* 0x00000001ff087807 */ /* 0x000fc80004000000 */
[----:B------:R-:W-:-:S04]  /*09f0*/  LOP3.LUT R8, R8, 0x1, R11, 0xf8, !PT ;  /* 0x0000000108087812 */ /* 0x000fc800078ef80b */
[----:B------:R-:W-:-:S05]  /*0a00*/  LOP3.LUT R8, R8, R9, RZ, 0xc0, !PT ;  /* 0x0000000908087212 */ /* 0x000fca00078ec0ff */
[----:B------:R-:W-:-:S05]  /*0a10*/  IMAD.IADD R11, R11, 0x1, R8 ;  /* 0x000000010b0b7824 */ /* 0x000fca00078e0208 */
[----:B------:R-:W-:Y:S01]  /*0a20*/  LOP3.LUT R0, R11, R0, RZ, 0xfc, !PT ;  /* 0x000000000b007212 */ /* 0x000fe200078efcff */
[----:B------:R-:W-:Y:S06]  /*0a30*/  BRA `(.L_x_13) ;  /* 0x0000000000347947 */ /* 0x000fec0003800000 */
.L_x_12:
[----:B------:R-:W-:-:S04]  /*0a40*/  LOP3.LUT R0, R0, 0x80000000, RZ, 0xc0, !PT ;  /* 0x8000000000007812 */ /* 0x000fc800078ec0ff */
[----:B------:R-:W-:Y:S01]  /*0a50*/  LOP3.LUT R0, R0, 0x7f800000, RZ, 0xfc, !PT ;  /* 0x7f80000000007812 */ /* 0x000fe200078efcff */
[----:B------:R-:W-:Y:S06]  /*0a60*/  BRA `(.L_x_13) ;  /* 0x0000000000287947 */ /* 0x000fec0003800000 */
.L_x_11:
[----:B------:R-:W-:Y:S01]  /*0a70*/  IMAD R0, R11, 0x800000, R0 ;  /* 0x008000000b007824 */ /* 0x000fe200078e0200 */
[----:B------:R-:W-:Y:S06]  /*0a80*/  BRA `(.L_x_13) ;  /* 0x0000000000207947 */ /* 0x000fec0003800000 */
.L_x_10:
[----:B------:R-:W-:-:S04]  /*0a90*/  LOP3.LUT R0, R9, 0x80000000, R0, 0x48, !PT ;  /* 0x8000000009007812 */ /* 0x000fc800078e4800 */
[----:B------:R-:W-:Y:S01]  /*0aa0*/  LOP3.LUT R0, R0, 0x7f800000, RZ, 0xfc, !PT ;  /* 0x7f80000000007812 */ /* 0x000fe200078efcff */
[----:B------:R-:W-:Y:S06]  /*0ab0*/  BRA `(.L_x_13) ;  /* 0x0000000000147947 */ /* 0x000fec0003800000 */
.L_x_9:
[----:B------:R-:W-:Y:S01]  /*0ac0*/  LOP3.LUT R0, R9, 0x80000000, R0, 0x48, !PT ;  /* 0x8000000009007812 */ /* 0x000fe200078e4800 */
[----:B------:R-:W-:Y:S06]  /*0ad0*/  BRA `(.L_x_13) ;  /* 0x00000000000c7947 */ /* 0x000fec0003800000 */
.L_x_8:
[----:B------:R-:W0:Y:S01]  /*0ae0*/  MUFU.RSQ R0, -QNAN ;  /* 0xffc0000000007908 */ /* 0x000e220000001400 */
[----:B------:R-:W-:Y:S05]  /*0af0*/  BRA `(.L_x_13) ;  /* 0x0000000000047947 */ /* 0x000fea0003800000 */
.L_x_7:
[----:B------:R-:W-:-:S07]  /*0b00*/  FADD.FTZ R0, R0, R3 ;  /* 0x0000000300007221 */ /* 0x000fce0000010000 */
.L_x_13:
[----:B------:R-:W-:Y:S01]  /*0b10*/  MOV R8, R2 ;  /* 0x0000000200087202 */ /* 0x000fe20000000f00 */
[----:B------:R-:W-:-:S04]  /*0b20*/  IMAD.MOV.U32 R9, RZ, RZ, 0x0 ;  /* 0x00000000ff097424 */ /* 0x000fc800078e00ff */
[----:B0-----:R-:W-:Y:S05]  /*0b30*/  RET.REL.NODEC R8 `(_Z15limitVel_kernalfPfS_S_S_i) ;  /* 0xfffffff408307950 */ /* 0x001fea0003c3ffff */
.L_x_14:
        /* <DEDUP_REMOVED lines=12> */
.L_x_25:


//--------------------- .text._Z12flock_kernalv   --------------------------
	.section	.text._Z12flock_kernalv,"ax",@progbits
	.align	128
        .global         _Z12flock_kernalv
        .type           _Z12flock_kernalv,@function
        .size           _Z12flock_kernalv,(.L_x_28 - _Z12flock_kernalv)
        .other          _Z12flock_kernalv,@"STO_CUDA_ENTRY STV_DEFAULT"
_Z12flock_kernalv:
.text._Z12flock_kernalv:
[----:B------:R-:W-:Y:S01]  /*0000*/  LDC R1, c[0x0][0x37c] ;  /* 0x0000df00ff017b82 */ /* 0x000fe20000000800 */
[----:B------:R-:W-:Y:S05]  /*0010*/  EXIT ;  /* 0x000000000000794d */ /* 0x000fea0003800000 */
.L_x_15:
        /* <DEDUP_REMOVED lines=14> */
.L_x_28:


//--------------------- .text._Z16updatePos_kernalPfS_S_S_i --------------------------
	.section	.text._Z16updatePos_kernalPfS_S_S_i,"ax",@progbits
	.align	128
        .global         _Z16updatePos_kernalPfS_S_S_i
        .type           _Z16updatePos_kernalPfS_S_S_i,@function
        .size           _Z16updatePos_kernalPfS_S_S_i,(.L_x_29 - _Z16updatePos_kernalPfS_S_S_i)
        .other          _Z16updatePos_kernalPfS_S_S_i,@"STO_CUDA_ENTRY STV_DEFAULT"
_Z16updatePos_kernalPfS_S_S_i:
.text._Z16updatePos_kernalPfS_S_S_i:
[----:B------:R-:W0:Y:S08]  /*0000*/  LDC R1, c[0x0][0x37c] ;  /* 0x0000df00ff017b82 */ /* 0x000e300000000800 */
[----:B------:R-:W1:Y:S01]  /*0010*/  LDC R3, c[0x0][0x3a0] ;  /* 0x0000e800ff037b82 */ /* 0x000e620000000800 */
[----:B------:R-:W2:Y:S01]  /*0020*/  LDCU.64 UR36, c[0x0][0x358] ;  /* 0x00006b00ff2477ac */ /* 0x000ea20008000a00 */
[----:B0-----:R-:W-:-:S06]  /*0030*/  IADD3 R1, PT, PT, R1, -0x10, RZ ;  /* 0xfffffff001017810 */ /* 0x001fcc0007ffe0ff */
[----:B------:R-:W1:Y:S08]  /*0040*/  LDC.64 R18, c[0x0][0x380] ;  /* 0x0000e000ff127b82 */ /* 0x000e700000000a00 */
[----:B------:R-:W0:Y:S01]  /*0050*/  LDC.64 R16, c[0x0][0x388] ;  /* 0x0000e200ff107b82 */ /* 0x000e220000000a00 */
[----:B------:R-:W3:Y:S01]  /*0060*/  LDCU UR4, c[0x0][0x2f8] ;  /* 0x00005f00ff0477ac */ /* 0x000ee20008000800 */
[----:B------:R-:W-:Y:S01]  /*0070*/  MOV R2, 0x180 ;  /* 0x0000018000027802 */ /* 0x000fe20000000f00 */
[----:B------:R-:W4:Y:S01]  /*0080*/  LDCU UR5, c[0x0][0x2fc] ;  /* 0x00005f80ff0577ac */ /* 0x000f220008000800 */
[----:B------:R-:W5:Y:S01]  /*0090*/  LDCU.64 UR6, c[0x4][0x170] ;  /* 0x01002e00ff0677ac */ /* 0x000f620008000a00 */
[----:B-1----:R-:W-:-:S05]  /*00a0*/  IMAD.WIDE R18, R3, 0x4, R18 ;  /* 0x0000000403127825 */ /* 0x002fca00078e0212 */
[----:B--2---:R-:W2:Y:S01]  /*00b0*/  LDG.E R0, desc[UR36][R18.64] ;  /* 0x0000002412007981 */ /* 0x004ea2000c1e1900 */
[----:B0-----:R-:W-:-:S05]  /*00c0*/  IMAD.WIDE R16, R3, 0x4, R16 ;  /* 0x0000000403107825 */ /* 0x001fca00078e0210 */
[----:B------:R-:W2:Y:S01]  /*00d0*/  LDG.E R10, desc[UR36][R16.64] ;  /* 0x00000024100a7981 */ /* 0x000ea2000c1e1900 */
[----:B------:R0:W1:Y:S01]  /*00e0*/  LDC.64 R12, c[0x4][R2] ;  /* 0x01000000020c7b82 */ /* 0x0000620000000a00 */
[----:B---3--:R-:W-:Y:S01]  /*00f0*/  IADD3 R23, P0, PT, R1, UR4, RZ ;  /* 0x0000000401177c10 */ /* 0x008fe2000ff1e0ff */
[----:B-----5:R-:W-:-:S04]  /*0100*/  IMAD.U32 R5, RZ, RZ, UR7 ;  /* 0x00000007ff057e24 */ /* 0x020fc8000f8e00ff */
[----:B----4-:R-:W-:Y:S01]  /*0110*/  IMAD.X R22, RZ, RZ, UR5, P0 ;  /* 0x00000005ff167e24 */ /* 0x010fe200080e06ff */
[----:B------:R-:W-:Y:S02]  /*0120*/  MOV R4, UR6 ;  /* 0x0000000600047c02 */ /* 0x000fe40008000f00 */
[----:B------:R-:W-:Y:S01]  /*0130*/  MOV R6, R23 ;  /* 0x0000001700067202 */ /* 0x000fe20000000f00 */
[----:B------:R-:W-:Y:S01]  /*0140*/  IMAD.MOV.U32 R7, RZ, RZ, R22 ;  /* 0x000000ffff077224 */ /* 0x000fe200078e0016 */
[----:B--2---:R-:W-:Y:S08]  /*0150*/  F2F.F64.F32 R8, R0 ;  /* 0x0000000000087310 */ /* 0x004ff00000201800 */
[----:B------:R-:W2:Y:S02]  /*0160*/  F2F.F64.F32 R10, R10 ;  /* 0x0000000a000a7310 */ /* 0x000ea40000201800 */
[----:B-12---:R0:W-:Y:S02]  /*0170*/  STL.128 [R1], R8 ;  /* 0x0000000801007387 */ /* 0x0061e40000100c00 */
[----:B------:R-:W-:-:S07]  /*0180*/  LEPC R20, `(.L_x_16) ;  /* 0x000000001014794e */ /* 0x000fce0000000000 */
[----:B0-----:R-:W-:Y:S05]  /*0190*/  CALL.ABS.NOINC R12 ;  /* 0x000000000c007343 */ /* 0x001fea0003c00000 */
.L_x_16:
[----:B------:R-:W0:Y:S01]  /*01a0*/  LDC R0, c[0x0][0x3a0] ;  /* 0x0000e800ff007b82 */ /* 0x000e220000000800 */
[----:B------:R-:W1:Y:S01]  /*01b0*/  LDCU.64 UR4, c[0x4][0x178] ;  /* 0x01002f00ff0477ac */ /* 0x000e620008000a00 */
[----:B------:R-:W-:Y:S02]  /*01c0*/  MOV R6, R23 ;  /* 0x0000001700067202 */ /* 0x000fe40000000f00 */
[----:B------:R-:W-:-:S04]  /*01d0*/  MOV R7, R22 ;  /* 0x0000001600077202 */ /* 0x000fc80000000f00 */
[----:B------:R-:W2:Y:S01]  /*01e0*/  LDC.64 R2, c[0x4][R2] ;  /* 0x0100000002027b82 */ /* 0x000ea20000000a00 */
[----:B-1----:R-:W-:Y:S01]  /*01f0*/  MOV R4, UR4 ;  /* 0x0000000400047c02 */ /* 0x002fe20008000f00 */
[----:B------:R-:W-:Y:S01]  /*0200*/  IMAD.U32 R5, RZ, RZ, UR5 ;  /* 0x00000005ff057e24 */ /* 0x000fe2000f8e00ff */
[----:B0-----:R0:W-:Y:S06]  /*0210*/  STL [R1], R0 ;  /* 0x0000000001007387 */ /* 0x0011ec0000100800 */
[----:B------:R-:W-:-:S07]  /*0220*/  LEPC R20, `(.L_x_17) ;  /* 0x000000001014794e */ /* 0x000fce0000000000 */
[----:B0-2---:R-:W-:Y:S05]  /*0230*/  CALL.ABS.NOINC R2 ;  /* 0x0000000002007343 */ /* 0x005fea0003c00000 */
.L_x_17:
[----:B------:R-:W0:Y:S01]  /*0240*/  LDC R9, c[0x0][0x3a0] ;  /* 0x0000e800ff097b82 */ /* 0x000e220000000800 */
[----:B------:R-:W2:Y:S07]  /*0250*/  LDG.E R7, desc[UR36][R18.64] ;  /* 0x0000002412077981 */ /* 0x000eae000c1e1900 */
[----:B------:R-:W0:Y:S08]  /*0260*/  LDC.64 R2, c[0x0][0x390] ;  /* 0x0000e400ff027b82 */ /* 0x000e300000000a00 */
[----:B------:R-:W1:Y:S01]  /*0270*/  LDC.64 R4, c[0x0][0x398] ;  /* 0x0000e600ff047b82 */ /* 0x000e620000000a00 */
[----:B0-----:R-:W-:-:S06]  /*0280*/  IMAD.WIDE R2, R9, 0x4, R2 ;  /* 0x0000000409027825 */ /* 0x001fcc00078e0202 */
[----:B------:R-:W2:Y:S01]  /*0290*/  LDG.E R2, desc[UR36][R2.64] ;  /* 0x0000002402027981 */ /* 0x000ea2000c1e1900 */
[----:B-1----:R-:W-:-:S04]  /*02a0*/  IMAD.WIDE R4, R9, 0x4, R4 ;  /* 0x0000000409047825 */ /* 0x002fc800078e0204 */
[----:B--2---:R-:W-:-:S05]  /*02b0*/  FADD R7, R2, R7 ;  /* 0x0000000702077221 */ /* 0x004fca0000000000 */
[----:B------:R-:W-:Y:S04]  /*02c0*/  STG.E desc[UR36][R18.64], R7 ;  /* 0x0000000712007986 */ /* 0x000fe8000c101924 */
[----:B------:R-:W2:Y:S04]  /*02d0*/  LDG.E R4, desc[UR36][R4.64] ;  /* 0x0000002404047981 */ /* 0x000ea8000c1e1900 */
[----:B------:R-:W2:Y:S02]  /*02e0*/  LDG.E R9, desc[UR36][R16.64] ;  /* 0x0000002410097981 */ /* 0x000ea4000c1e1900 */
[----:B--2---:R-:W-:-:S05]  /*02f0*/  FADD R9, R4, R9 ;  /* 0x0000000904097221 */ /* 0x004fca0000000000 */
[----:B------:R-:W-:Y:S01]  /*0300*/  STG.E desc[UR36][R16.64], R9 ;  /* 0x0000000910007986 */ /* 0x000fe2000c101924 */
[----:B------:R-:W-:Y:S05]  /*0310*/  EXIT ;  /* 0x000000000000794d */ /* 0x000fea0003800000 */
.L_x_18:
        /* <DEDUP_REMOVED lines=14> */
.L_x_29:


//--------------------- .text._Z22avoidBoundaries_kernalPfS_S_S_i --------------------------
	.section	.text._Z22avoidBoundaries_kernalPfS_S_S_i,"ax",@progbits
	.align	128
        .global         _Z22avoidBoundaries_kernalPfS_S_S_i
        .type           _Z22avoidBoundaries_kernalPfS_S_S_i,@function
        .size           _Z22avoidBoundaries_kernalPfS_S_S_i,(.L_x_30 - _Z22avoidBoundaries_kernalPfS_S_S_i)
        .other          _Z22avoidBoundaries_kernalPfS_S_S_i,@"STO_CUDA_ENTRY STV_DEFAULT"
_Z22avoidBoundaries_kernalPfS_S_S_i:
.text._Z22avoidBoundaries_kernalPfS_S_S_i:
[----:B------:R-:W0:Y:S01]  /*0000*/  LDC R1, c[0x0][0x37c] ;  /* 0x0000df00ff017b82 */ /* 0x000e220000000800 */
[----:B------:R-:W-:Y:S01]  /*0010*/  MOV R0, 0x180 ;  /* 0x0000018000007802 */ /* 0x000fe20000000f00 */
[----:B------:R-:W1:Y:S01]  /*0020*/  LDCU.64 UR4, c[0x4][0x168] ;  /* 0x01002d00ff0477ac */ /* 0x000e620008000a00 */
[----:B------:R-:W-:-:S05]  /*0030*/  CS2R R6, SRZ ;  /* 0x0000000000067805 */ /* 0x000fca000001ff00 */
[----:B------:R2:W3:Y:S01]  /*0040*/  LDC.64 R2, c[0x4][R0] ;  /* 0x0100000000027b82 */ /* 0x0004e20000000a00 */
[----:B------:R-:W4:Y:S01]  /*0050*/  LDCU.64 UR36, c[0x0][0x358] ;  /* 0x00006b00ff2477ac */ /* 0x000f220008000a00 */
[----:B-1----:R-:W-:Y:S02]  /*0060*/  IMAD.U32 R4, RZ, RZ, UR4 ;  /* 0x00000004ff047e24 */ /* 0x002fe4000f8e00ff */
[----:B--2---:R-:W-:-:S07]  /*0070*/  IMAD.U32 R5, RZ, RZ, UR5 ;  /* 0x00000005ff057e24 */ /* 0x004fce000f8e00ff */
[----:B------:R-:W-:-:S07]  /*0080*/  LEPC R20, `(.L_x_19) ;  /* 0x000000001014794e */ /* 0x000fce0000000000 */
[----:B0--34-:R-:W-:Y:S05]  /*0090*/  CALL.ABS.NOINC R2 ;  /* 0x0000000002007343 */ /* 0x019fea0003c00000 */
.L_x_19:
[----:B------:R-:W0:Y:S08]  /*00a0*/  LDC R9, c[0x0][0x3a0] ;  /* 0x0000e800ff097b82 */ /* 0x000e300000000800 */
[----:B------:R-:W0:Y:S08]  /*00b0*/  LDC.64 R4, c[0x0][0x388] ;  /* 0x0000e200ff047b82 */ /* 0x000e300000000a00 */
[----:B------:R-:W1:Y:S01]  /*00c0*/  LDC.64 R2, c[0x0][0x398] ;  /* 0x0000e600ff027b82 */ /* 0x000e620000000a00 */
[----:B0-----:R-:W-:-:S06]  /*00d0*/  IMAD.WIDE R4, R9, 0x4, R4 ;  /* 0x0000000409047825 */ /* 0x001fcc00078e0204 */
[----:B------:R-:W2:Y:S01]  /*00e0*/  LDG.E R4, desc[UR36][R4.64] ;  /* 0x0000002404047981 */ /* 0x000ea2000c1e1900 */
[----:B-1----:R-:W-:Y:S01]  /*00f0*/  IMAD.WIDE R2, R9, 0x4, R2 ;  /* 0x0000000409027825 */ /* 0x002fe200078e0202 */
[----:B--2---:R-:W-:-:S13]  /*0100*/  FSETP.GE.AND P0, PT, R4, 2, PT ;  /* 0x400000000400780b */ /* 0x004fda0003f06000 */
[----:B------:R-:W-:Y:S05]  /*0110*/  @!P0 BRA `(.L_x_20) ;  /* 0x0000000000148947 */ /* 0x000fea0003800000 */
[----:B------:R-:W2:Y:S02]  /*0120*/  LDG.E R0, desc[UR36][R2.64] ;  /* 0x0000002402007981 */ /* 0x000ea4000c1e1900 */
[----:B--2---:R-:W-:-:S13]  /*0130*/  FSETP.GT.AND P0, PT, R0, RZ, PT ;  /* 0x000000ff0000720b */ /* 0x004fda0003f04000 */
[----:B------:R-:W-:-:S05]  /*0140*/  @P0 FADD R5, -R0, -RZ ;  /* 0x800000ff00050221 */ /* 0x000fca0000000100 */
[----:B------:R0:W-:Y:S01]  /*0150*/  @P0 STG.E desc[UR36][R2.64], R5 ;  /* 0x0000000502000986 */ /* 0x0001e2000c101924 */
[----:B------:R-:W-:Y:S05]  /*0160*/  @P0 EXIT ;  /* 0x000000000000094d */ /* 0x000fea0003800000 */
.L_x_20:
[----:B------:R-:W-:-:S13]  /*0170*/  FSETP.GTU.AND P0, PT, R4, -2, PT ;  /* 0xc00000000400780b */ /* 0x000fda0003f0c000 */
[----:B------:R-:W-:Y:S05]  /*0180*/  @P0 BRA `(.L_x_21) ;  /* 0x0000000000140947 */ /* 0x000fea0003800000 */
[----:B0-----:R-:W2:Y:S02]  /*0190*/  LDG.E R5, desc[UR36][R2.64] ;  /* 0x0000002402057981 */ /* 0x001ea4000c1e1900 */
[----:B--2---:R-:W-:-:S13]  /*01a0*/  FSETP.GEU.AND P0, PT, R5, RZ, PT ;  /* 0x000000ff0500720b */ /* 0x004fda0003f0e000 */
[----:B------:R-:W-:-:S05]  /*01b0*/  @!P0 FADD R5, -R5, -RZ ;  /* 0x800000ff05058221 */ /* 0x000fca0000000100 */
[----:B------:R1:W-:Y:S01]  /*01c0*/  @!P0 STG.E desc[UR36][R2.64], R5 ;  /* 0x0000000502008986 */ /* 0x0003e2000c101924 */
[----:B------:R-:W-:Y:S05]  /*01d0*/  @!P0 EXIT ;  /* 0x000000000000894d */ /* 0x000fea0003800000 */
.L_x_21:
[----:B01----:R-:W0:Y:S08]  /*01e0*/  LDC.64 R4, c[0x0][0x380] ;  /* 0x0000e000ff047b82 */ /* 0x003e300000000a00 */
        /* <DEDUP_REMOVED lines=8> */
[----:B------:R-:W-:Y:S05]  /*0270*/  @!P0 BRA `(.L_x_22) ;  /* 0x0000000000148947 */ /* 0x000fea0003800000 */
[----:B------:R-:W2:Y:S01]  /*0280*/  LDG.E R9, desc[UR36][R2.64] ;  /* 0x0000002402097981 */ /* 0x000ea2000c1e1900 */
[----:B------:R-:W-:-:S05]  /*0290*/  FADD R5, -R0, -RZ ;  /* 0x800000ff00057221 */ /* 0x000fca0000000100 */
[----:B------:R-:W-:Y:S04]  /*02a0*/  STG.E desc[UR36][R6.64], R5 ;  /* 0x0000000506007986 */ /* 0x000fe8000c101924 */
[----:B--2---:R-:W-:Y:S01]  /*02b0*/  STG.E desc[UR36][R2.64], R9 ;  /* 0x0000000902007986 */ /* 0x004fe2000c101924 */
[----:B------:R-:W-:Y:S05]  /*02c0*/  EXIT ;  /* 0x000000000000794d */ /* 0x000fea0003800000 */
.L_x_22:
[----:B------:R-:W-:-:S13]  /*02d0*/  FSETP.GTU.AND P0, PT, R4, -2, PT ;  /* 0xc00000000400780b */ /* 0x000fda0003f0c000 */
[----:B------:R-:W-:Y:S05]  /*02e0*/  @P0 EXIT ;  /* 0x000000000000094d */ /* 0x000fea0003800000 */
[----:B------:R-:W2:Y:S02]  /*02f0*/  LDG.E R0, desc[UR36][R6.64] ;  /* 0x0000002406007981 */ /* 0x000ea4000c1e1900 */
[----:B--2---:R-:W-:-:S13]  /*0300*/  FSETP.GEU.AND P0, PT, R0, RZ, PT ;  /* 0x000000ff0000720b */ /* 0x004fda0003f0e000 */
[----:B------:R-:W-:Y:S05]  /*0310*/  @P0 EXIT ;  /* 0x000000000000094d */ /* 0x000fea0003800000 */
[----:B------:R-:W2:Y:S01]  /*0320*/  LDG.E R9, desc[UR36][R2.64] ;  /* 0x0000002402097981 */ /* 0x000ea2000c1e1900 */
[----:B------:R-:W-:-:S05]  /*0330*/  FADD R5, -R0, -RZ ;  /* 0x800000ff00057221 */ /* 0x000fca0000000100 */
[----:B------:R-:W-:Y:S04]  /*0340*/  STG.E desc[UR36][R6.64], R5 ;  /* 0x0000000506007986 */ /* 0x000fe8000c101924 */
[----:B--2---:R-:W-:Y:S01]  /*0350*/  STG.E desc[UR36][R2.64], R9 ;  /* 0x0000000902007986 */ /* 0x004fe2000c101924 */
[----:B------:R-:W-:Y:S05]  /*0360*/  EXIT ;  /* 0x000000000000794d */ /* 0x000fea0003800000 */
.L_x_23:
        /* <DEDUP_REMOVED lines=9> */
.L_x_30:


//--------------------- .nv.global.init           --------------------------
	.section	.nv.global.init,"aw",@progbits
.nv.global.init:
	.type		$str$2,@object
	.size		$str$2,($str - $str$2)
$str$2:
        /*0000*/ 	.byte	0x69, 0x64, 0x3a, 0x20, 0x25, 0x64, 0x20, 0x0a, 0x00
	.type		$str,@object
	.size		$str,($str$1 - $str)
$str:
        /*0009*/ 	.byte	0x61, 0x76, 0x6f, 0x69, 0x64, 0x69, 0x6e, 0x67, 0x20, 0x0a, 0x00
	.type		$str$1,@object
	.size		$str$1,(.L_46 - $str$1)
$str$1:
        /*0014*/ 	.byte	0x75, 0x70, 0x64, 0x61, 0x74, 0x69, 0x6e, 0x67, 0x20, 0x70, 0x6f, 0x73, 0x3a, 0x20, 0x25, 0x66
        /*0024*/ 	.byte	0x2c, 0x20, 0x25, 0x66, 0x20, 0x0a, 0x00
.L_46:


//--------------------- .nv.shared.reserved.0     --------------------------
	.section	.nv.shared.reserved.0,"aw",@nobits
	.weak		__nv_reservedSMEM_offset_0_alias
	.size		__nv_reservedSMEM_offset_0_alias, 0, 64
	.other		__nv_reservedSMEM_offset_0_alias,@"STO_CUDA_RESERVED_SHARED STV_DEFAULT"
__nv_reservedSMEM_offset_0_alias:
	.zero		0
	.zero		64


//--------------------- .nv.global                --------------------------
	.section	.nv.global,"aw",@nobits
.nv.global:
	.type		_ZN34_INTERNAL_021354ea_4_k_cu_171b22766thrust24THRUST_300001_SM_1000_NS12placeholders2_8E,@object
	.size		_ZN34_INTERNAL_021354ea_4_k_cu_171b22766thrust24THRUST_300001_SM_1000_NS12placeholders2_8E,(_ZN34_INTERNAL_021354ea_4_k_cu_171b22764cuda3std3__436_GLOBAL__N__021354ea_4_k_cu_171b22766ignoreE - _ZN34_INTERNAL_021354ea_4_k_cu_171b22766thrust24THRUST_300001_SM_1000_NS12placeholders2_8E)
_ZN34_INTERNAL_021354ea_4_k_cu_171b22766thrust24THRUST_300001_SM_1000_NS12placeholders2_8E:
	.zero		1
	.type		_ZN34_INTERNAL_021354ea_4_k_cu_171b22764cuda3std3__436_GLOBAL__N__021354ea_4_k_cu_171b22766ignoreE,@object
	.size		_ZN34_INTERNAL_021354ea_4_k_cu_171b22764cuda3std3__436_GLOBAL__N__021354ea_4_k_cu_171b22766ignoreE,(_ZN34_INTERNAL_021354ea_4_k_cu_171b22764cuda3std6ranges3__45__cpo4dataE - _ZN34_INTERNAL_021354ea_4_k_cu_171b22764cuda3std3__436_GLOBAL__N__021354ea_4_k_cu_171b22766ignoreE)
_ZN34_INTERNAL_021354ea_4_k_cu_171b22764cuda3std3__436_GLOBAL__N__021354ea_4_k_cu_171b22766ignoreE:
	.zero		1
	.type		_ZN34_INTERNAL_021354ea_4_k_cu_171b22764cuda3std6ranges3__45__cpo4dataE,@object
	.size		_ZN34_INTERNAL_021354ea_4_k_cu_171b22764cuda3std6ranges3__45__cpo4dataE,(_ZN34_INTERNAL_021354ea_4_k_cu_171b22766thrust24THRUST_300001_SM_1000_NS6system3cpp3parE - _ZN34_INTERNAL_021354ea_4_k_cu_171b22764cuda3std6ranges3__45__cpo4dataE)
_ZN34_INTERNAL_021354ea_4_k_cu_171b22764cuda3std6ranges3__45__cpo4dataE:
	.zero		1
	.type		_ZN34_INTERNAL_021354ea_4_k_cu_171b22766thrust24THRUST_300001_SM_1000_NS6system3cpp3parE,@object
	.size		_ZN34_INTERNAL_021354ea_4_k_cu_171b22766thrust24THRUST_300001_SM_1000_NS6system3cpp3parE,(_ZN34_INTERNAL_021354ea_4_k_cu_171b22764cuda3std3__45__cpo5beginE - _ZN34_INTERNAL_021354ea_4_k_cu_171b22766thrust24THRUST_300001_SM_1000_NS6system3cpp3parE)
_ZN34_INTERNAL_021354ea_4_k_cu_171b22766thrust24THRUST_300001_SM_1000_NS6system3cpp3parE:
	.zero		1
	.type		_ZN34_INTERNAL_021354ea_4_k_cu_171b22764cuda3std3__45__cpo5beginE,@object
	.size		_ZN34_INTERNAL_021354ea_4_k_cu_171b22764cuda3std3__45__cpo5beginE,(_ZN34_INTERNAL_021354ea_4_k_cu_171b22764cuda3std6ranges3__45__cpo5beginE - _ZN34_INTERNAL_021354ea_4_k_cu_171b22764cuda3std3__45__cpo5beginE)
_ZN34_INTERNAL_021354ea_4_k_cu_171b22764cuda3std3__45__cpo5beginE:
	.zero		1
	.type		_ZN34_INTERNAL_021354ea_4_k_cu_171b22764cuda3std6ranges3__45__cpo5beginE,@object
	.size		_ZN34_INTERNAL_021354ea_4_k_cu_171b22764cuda3std6ranges3__45__cpo5beginE,(_ZN34_INTERNAL_021354ea_4_k_cu_171b22766thrust24THRUST_300001_SM_1000_NS6deviceE - _ZN34_INTERNAL_021354ea_4_k_cu_171b22764cuda3std6ranges3__45__cpo5beginE)
_ZN34_INTERNAL_021354ea_4_k_cu_171b22764cuda3std6ranges3__45__cpo5beginE:
	.zero		1
	.type		_ZN34_INTERNAL_021354ea_4_k_cu_171b22766thrust24THRUST_300001_SM_1000_NS6deviceE,@object
	.size		_ZN34_INTERNAL_021354ea_4_k_cu_171b22766thrust24THRUST_300001_SM_1000_NS6deviceE,(_ZN34_INTERNAL_021354ea_4_k_cu_171b22764cuda3std3__47nulloptE - _ZN34_INTERNAL_021354ea_4_k_cu_171b22766thrust24THRUST_300001_SM_1000_NS6deviceE)
_ZN34_INTERNAL_021354ea_4_k_cu_171b22766thrust24THRUST_300001_SM_1000_NS6deviceE:
	.zero		1
	.type		_ZN34_INTERNAL_021354ea_4_k_cu_171b22764cuda3std3__47nulloptE,@object
	.size		_ZN34_INTERNAL_021354ea_4_k_cu_171b22764cuda3std3__47nulloptE,(_ZN34_INTERNAL_021354ea_4_k_cu_171b22764cuda3std6ranges3__45__cpo8distanceE - _ZN34_INTERNAL_021354ea_4_k_cu_171b22764cuda3std3__47nulloptE)
_ZN34_INTERNAL_021354ea_4_k_cu_171b22764cuda3std3__47nulloptE:
	.zero		1
	.type		_ZN34_INTERNAL_021354ea_4_k_cu_171b22764cuda3std6ranges3__45__cpo8distanceE,@object
	.size		_ZN34_INTERNAL_021354ea_4_k_cu_171b22764cuda3std6ranges3__45__cpo8distanceE,(_ZN34_INTERNAL_021354ea_4_k_cu_171b22766thrust24THRUST_300001_SM_1000_NS12placeholders2_4E - _ZN34_INTERNAL_021354ea_4_k_cu_171b22764cuda3std6ranges3__45__cpo8distanceE)
_ZN34_INTERNAL_021354ea_4_k_cu_171b22764cuda3std6ranges3__45__cpo8distanceE:
	.zero		1
	.type		_ZN34_INTERNAL_021354ea_4_k_cu_171b22766thrust24THRUST_300001_SM_1000_NS12placeholders2_4E,@object
	.size		_ZN34_INTERNAL_021354ea_4_k_cu_171b22766thrust24THRUST_300001_SM_1000_NS12placeholders2_4E,(_ZN34_INTERNAL_021354ea_4_k_cu_171b22764cuda3std3__45__cpo6rbeginE - _ZN34_INTERNAL_021354ea_4_k_cu_171b22766thrust24THRUST_300001_SM_1000_NS12placeholders2_4E)
_ZN34_INTERNAL_021354ea_4_k_cu_171b22766thrust24THRUST_300001_SM_1000_NS12placeholders2_4E:
	.zero		1
	.type		_ZN34_INTERNAL_021354ea_4_k_cu_171b22764cuda3std3__45__cpo6rbeginE,@object
	.size		_ZN34_INTERNAL_021354ea_4_k_cu_171b22764cuda3std3__45__cpo6rbeginE,(_ZN34_INTERNAL_021354ea_4_k_cu_171b22764cuda3std6ranges3__45__cpo7advanceE - _ZN34_INTERNAL_021354ea_4_k_cu_171b22764cuda3std3__45__cpo6rbeginE)
_ZN34_INTERNAL_021354ea_4_k_cu_171b22764cuda3std3__45__cpo6rbeginE:
	.zero		1
	.type		_ZN34_INTERNAL_021354ea_4_k_cu_171b22764cuda3std6ranges3__45__cpo7advanceE,@object
	.size		_ZN34_INTERNAL_021354ea_4_k_cu_171b22764cuda3std6ranges3__45__cpo7advanceE,(_ZN34_INTERNAL_021354ea_4_k_cu_171b22766thrust24THRUST_300001_SM_1000_NS12placeholders3_10E - _ZN34_INTERNAL_021354ea_4_k_cu_171b22764cuda3std6ranges3__45__cpo7advanceE)
_ZN34_INTERNAL_021354ea_4_k_cu_171b22764cuda3std6ranges3__45__cpo7advanceE:
	.zero		1
	.type		_ZN34_INTERNAL_021354ea_4_k_cu_171b22766thrust24THRUST_300001_SM_1000_NS12placeholders3_10E,@object
	.size		_ZN34_INTERNAL_021354ea_4_k_cu_171b22766thrust24THRUST_300001_SM_1000_NS12placeholders3_10E,(_ZN34_INTERNAL_021354ea_4_k_cu_171b22764cuda3std3__48in_placeE - _ZN34_INTERNAL_021354ea_4_k_cu_171b22766thrust24THRUST_300001_SM_1000_NS12placeholders3_10E)
_ZN34_INTERNAL_021354ea_4_k_cu_171b22766thrust24THRUST_300001_SM_1000_NS12placeholders3_10E:
	.zero		1
	.type		_ZN34_INTERNAL_021354ea_4_k_cu_171b22764cuda3std3__48in_placeE,@object
	.size		_ZN34_INTERNAL_021354ea_4_k_cu_171b22764cuda3std3__48in_placeE,(_ZN34_INTERNAL_021354ea_4_k_cu_171b22764cuda3std6ranges3__45__cpo4sizeE - _ZN34_INTERNAL_021354ea_4_k_cu_171b22764cuda3std3__48in_placeE)
_ZN34_INTERNAL_021354ea_4_k_cu_171b22764cuda3std3__48in_placeE:
	.zero		1
	.type		_ZN34_INTERNAL_021354ea_4_k_cu_171b22764cuda3std6ranges3__45__cpo4sizeE,@object
	.size		_ZN34_INTERNAL_021354ea_4_k_cu_171b22764cuda3std6ranges3__45__cpo4sizeE,(_ZN34_INTERNAL_021354ea_4_k_cu_171b22766thrust24THRUST_300001_SM_1000_NS12placeholders2_2E - _ZN34_INTERNAL_021354ea_4_k_cu_171b22764cuda3std6ranges3__45__cpo4sizeE)
_ZN34_INTERNAL_021354ea_4_k_cu_171b22764cuda3std6ranges3__45__cpo4sizeE:
	.zero		1
	.type		_ZN34_INTERNAL_021354ea_4_k_cu_171b22766thrust24THRUST_300001_SM_1000_NS12placeholders2_2E,@object
	.size		_ZN34_INTERNAL_021354ea_4_k_cu_171b22766thrust24THRUST_300001_SM_1000_NS12placeholders2_2E,(_ZN34_INTERNAL_021354ea_4_k_cu_171b22764cuda3std3__45__cpo6cbeginE - _ZN34_INTERNAL_021354ea_4_k_cu_171b22766thrust24THRUST_300001_SM_1000_NS12placeholders2_2E)
_ZN34_INTERNAL_021354ea_4_k_cu_171b22766thrust24THRUST_300001_SM_1000_NS12placeholders2_2E:
	.zero		1
	.type		_ZN34_INTERNAL_021354ea_4_k_cu_171b22764cuda3std3__45__cpo6cbeginE,@object
	.size		_ZN34_INTERNAL_021354ea_4_k_cu_171b22764cuda3std3__45__cpo6cbeginE,(_ZN34_INTERNAL_021354ea_4_k_cu_171b22764cuda3std6ranges3__45__cpo6cbeginE - _ZN34_INTERNAL_021354ea_4_k_cu_171b22764cuda3std3__45__cpo6cbeginE)
_ZN34_INTERNAL_021354ea_4_k_cu_171b22764cuda3std3__45__cpo6cbeginE:
	.zero		1
	.type		_ZN34_INTERNAL_021354ea_4_k_cu_171b22764cuda3std6ranges3__45__cpo6cbeginE,@object
	.size		_ZN34_INTERNAL_021354ea_4_k_cu_171b22764cuda3std6ranges3__45__cpo6cbeginE,(_ZN34_INTERNAL_021354ea_4_k_cu_171b22766thrust24THRUST_300001_SM_1000_NS12placeholders2_6E - _ZN34_INTERNAL_021354ea_4_k_cu_171b22764cuda3std6ranges3__45__cpo6cbeginE)
_ZN34_INTERNAL_021354ea_4_k_cu_171b22764cuda3std6ranges3__45__cpo6cbeginE:
	.zero		1
	.type		_ZN34_INTERNAL_021354ea_4_k_cu_171b22766thrust24THRUST_300001_SM_1000_NS12placeholders2_6E,@object
	.size		_ZN34_INTERNAL_021354ea_4_k_cu_171b22766thrust24THRUST_300001_SM_1000_NS12placeholders2_6E,(_ZN34_INTERNAL_021354ea_4_k_cu_171b22764cuda3std3__45__cpo7crbeginE - _ZN34_INTERNAL_021354ea_4_k_cu_171b22766thrust24THRUST_300001_SM_1000_NS12placeholders2_6E)
_ZN34_INTERNAL_021354ea_4_k_cu_171b22766thrust24THRUST_300001_SM_1000_NS12placeholders2_6E:
	.zero		1
	.type		_ZN34_INTERNAL_021354ea_4_k_cu_171b22764cuda3std3__45__cpo7crbeginE,@object
	.size		_ZN34_INTERNAL_021354ea_4_k_cu_171b22764cuda3std3__45__cpo7crbeginE,(_ZN34_INTERNAL_021354ea_4_k_cu_171b22764cuda3std6ranges3__45__cpo4nextE - _ZN34_INTERNAL_021354ea_4_k_cu_171b22764cuda3std3__45__cpo7crbeginE)
_ZN34_INTERNAL_021354ea_4_k_cu_171b22764cuda3std3__45__cpo7crbeginE:
	.zero		1
	.type		_ZN34_INTERNAL_021354ea_4_k_cu_171b22764cuda3std6ranges3__45__cpo4nextE,@object
	.size		_ZN34_INTERNAL_021354ea_4_k_cu_171b22764cuda3std6ranges3__45__cpo4nextE,(_ZN34_INTERNAL_021354ea_4_k_cu_171b22764cuda3std6ranges3__45__cpo4swapE - _ZN34_INTERNAL_021354ea_4_k_cu_171b22764cuda3std6ranges3__45__cpo4nextE)
_ZN34_INTERNAL_021354ea_4_k_cu_171b22764cuda3std6ranges3__45__cpo4nextE:
	.zero		1
	.type		_ZN34_INTERNAL_021354ea_4_k_cu_171b22764cuda3std6ranges3__45__cpo4swapE,@object
	.size		_ZN34_INTERNAL_021354ea_4_k_cu_171b22764cuda3std6ranges3__45__cpo4swapE,(_ZN34_INTERNAL_021354ea_4_k_cu_171b22766thrust24THRUST_300001_SM_1000_NS8cuda_cub10par_nosyncE - _ZN34_INTERNAL_021354ea_4_k_cu_171b22764cuda3std6ranges3__45__cpo4swapE)
_ZN34_INTERNAL_021354ea_4_k_cu_171b22764cuda3std6ranges3__45__cpo4swapE:
	.zero		1
	.type		_ZN34_INTERNAL_021354ea_4_k_cu_171b22766thrust24THRUST_300001_SM_1000_NS8cuda_cub10par_nosyncE,@object
	.size		_ZN34_INTERNAL_021354ea_4_k_cu_171b22766thrust24THRUST_300001_SM_1000_NS8cuda_cub10par_nosyncE,(_ZN34_INTERNAL_021354ea_4_k_cu_171b22766thrust24THRUST_300001_SM_1000_NS3seqE - _ZN34_INTERNAL_021354ea_4_k_cu_171b22766thrust24THRUST_300001_SM_1000_NS8cuda_cub10par_nosyncE)
_ZN34_INTERNAL_021354ea_4_k_cu_171b22766thrust24THRUST_300001_SM_1000_NS8cuda_cub10par_nosyncE:
	.zero		1
	.type		_ZN34_INTERNAL_021354ea_4_k_cu_171b22766thrust24THRUST_300001_SM_1000_NS3seqE,@object
	.size		_ZN34_INTERNAL_021354ea_4_k_cu_171b22766thrust24THRUST_300001_SM_1000_NS3seqE,(_ZN34_INTERNAL_021354ea_4_k_cu_171b22764cuda3std3__420unreachable_sentinelE - _ZN34_INTERNAL_021354ea_4_k_cu_171b22766thrust24THRUST_300001_SM_1000_NS3seqE)
_ZN34_INTERNAL_021354ea_4_k_cu_171b22766thrust24THRUST_300001_SM_1000_NS3seqE:
	.zero		1
	.type		_ZN34_INTERNAL_021354ea_4_k_cu_171b22764cuda3std3__420unreachable_sentinelE,@object
	.size		_ZN34_INTERNAL_021354ea_4_k_cu_171b22764cuda3std3__420unreachable_sentinelE,(_ZN34_INTERNAL_021354ea_4_k_cu_171b22764cuda3std6ranges3__45__cpo5ssizeE - _ZN34_INTERNAL_021354ea_4_k_cu_171b22764cuda3std3__420unreachable_sentinelE)
_ZN34_INTERNAL_021354ea_4_k_cu_171b22764cuda3std3__420unreachable_sentinelE:
	.zero		1
	.type		_ZN34_INTERNAL_021354ea_4_k_cu_171b22764cuda3std6ranges3__45__cpo5ssizeE,@object
	.size		_ZN34_INTERNAL_021354ea_4_k_cu_171b22764cuda3std6ranges3__45__cpo5ssizeE,(_ZN34_INTERNAL_021354ea_4_k_cu_171b22766thrust24THRUST_300001_SM_1000_NS12placeholders2_3E - _ZN34_INTERNAL_021354ea_4_k_cu_171b22764cuda3std6ranges3__45__cpo5ssizeE)
_ZN34_INTERNAL_021354ea_4_k_cu_171b22764cuda3std6ranges3__45__cpo5ssizeE:
	.zero		1
	.type		_ZN34_INTERNAL_021354ea_4_k_cu_171b22766thrust24THRUST_300001_SM_1000_NS12placeholders2_3E,@object
	.size		_ZN34_INTERNAL_021354ea_4_k_cu_171b22766thrust24THRUST_300001_SM_1000_NS12placeholders2_3E,(_ZN34_INTERNAL_021354ea_4_k_cu_171b22764cuda3std3__45__cpo4cendE - _ZN34_INTERNAL_021354ea_4_k_cu_171b22766thrust24THRUST_300001_SM_1000_NS12placeholders2_3E)
_ZN34_INTERNAL_021354ea_4_k_cu_171b22766thrust24THRUST_300001_SM_1000_NS12placeholders2_3E:
	.zero		1
	.type		_ZN34_INTERNAL_021354ea_4_k_cu_171b22764cuda3std3__45__cpo4cendE,@object
	.size		_ZN34_INTERNAL_021354ea_4_k_cu_171b22764cuda3std3__45__cpo4cendE,(_ZN34_INTERNAL_021354ea_4_k_cu_171b22764cuda3std6ranges3__45__cpo4cendE - _ZN34_INTERNAL_021354ea_4_k_cu_171b22764cuda3std3__45__cpo4cendE)
_ZN34_INTERNAL_021354ea_4_k_cu_171b22764cuda3std3__45__cpo4cendE:
	.zero		1
	.type		_ZN34_INTERNAL_021354ea_4_k_cu_171b22764cuda3std6ranges3__45__cpo4cendE,@object
	.size		_ZN34_INTERNAL_021354ea_4_k_cu_171b22764cuda3std6ranges3__45__cpo4cendE,(_ZN34_INTERNAL_021354ea_4_k_cu_171b22766thrust24THRUST_300001_SM_1000_NS12placeholders2_7E - _ZN34_INTERNAL_021354ea_4_k_cu_171b22764cuda3std6ranges3__45__cpo4cendE)
_ZN34_INTERNAL_021354ea_4_k_cu_171b22764cuda3std6ranges3__45__cpo4cendE:
	.zero		1
	.type		_ZN34_INTERNAL_021354ea_4_k_cu_171b22766thrust24THRUST_300001_SM_1000_NS12placeholders2_7E,@object
	.size		_ZN34_INTERNAL_021354ea_4_k_cu_171b22766thrust24THRUST_300001_SM_1000_NS12placeholders2_7E,(_ZN34_INTERNAL_021354ea_4_k_cu_171b22764cuda3std3__45__cpo5crendE - _ZN34_INTERNAL_021354ea_4_k_cu_171b22766thrust24THRUST_300001_SM_1000_NS12placeholders2_7E)
_ZN34_INTERNAL_021354ea_4_k_cu_171b22766thrust24THRUST_300001_SM_1000_NS12placeholders2_7E:
	.zero		1
	.type		_ZN34_INTERNAL_021354ea_4_k_cu_171b22764cuda3std3__45__cpo5crendE,@object
	.size		_ZN34_INTERNAL_021354ea_4_k_cu_171b22764cuda3std3__45__cpo5crendE,(_ZN34_INTERNAL_021354ea_4_k_cu_171b22764cuda3std6ranges3__45__cpo4prevE - _ZN34_INTERNAL_021354ea_4_k_cu_171b22764cuda3std3__45__cpo5crendE)
_ZN34_INTERNAL_021354ea_4_k_cu_171b22764cuda3std3__45__cpo5crendE:
	.zero		1
	.type		_ZN34_INTERNAL_021354ea_4_k_cu_171b22764cuda3std6ranges3__45__cpo4prevE,@object
	.size		_ZN34_INTERNAL_021354ea_4_k_cu_171b22764cuda3std6ranges3__45__cpo4prevE,(_ZN34_INTERNAL_021354ea_4_k_cu_171b22764cuda3std6ranges3__45__cpo9iter_moveE - _ZN34_INTERNAL_021354ea_4_k_cu_171b22764cuda3std6ranges3__45__cpo4prevE)
_ZN34_INTERNAL_021354ea_4_k_cu_171b22764cuda3std6ranges3__45__cpo4prevE:
	.zero		1
	.type		_ZN34_INTERNAL_021354ea_4_k_cu_171b22764cuda3std6ranges3__45__cpo9iter_moveE,@object
	.size		_ZN34_INTERNAL_021354ea_4_k_cu_171b22764cuda3std6ranges3__45__cpo9iter_moveE,(_ZN34_INTERNAL_021354ea_4_k_cu_171b22766thrust24THRUST_300001_SM_1000_NS6system6detail10sequential3seqE - _ZN34_INTERNAL_021354ea_4_k_cu_171b22764cuda3std6ranges3__45__cpo9iter_moveE)
_ZN34_INTERNAL_021354ea_4_k_cu_171b22764cuda3std6ranges3__45__cpo9iter_moveE:
	.zero		1
	.type		_ZN34_INTERNAL_021354ea_4_k_cu_171b22766thrust24THRUST_300001_SM_1000_NS6system6detail10sequential3seqE,@object
	.size		_ZN34_INTERNAL_021354ea_4_k_cu_171b22766thrust24THRUST_300001_SM_1000_NS6system6detail10sequential3seqE,(_ZN34_INTERNAL_021354ea_4_k_cu_171b22766thrust24THRUST_300001_SM_1000_NS12placeholders2_9E - _ZN34_INTERNAL_021354ea_4_k_cu_171b22766thrust24THRUST_300001_SM_1000_NS6system6detail10sequential3seqE)
_ZN34_INTERNAL_021354ea_4_k_cu_171b22766thrust24THRUST_300001_SM_1000_NS6system6detail10sequential3seqE:
	.zero		1
	.type		_ZN34_INTERNAL_021354ea_4_k_cu_171b22766thrust24THRUST_300001_SM_1000_NS12placeholders2_9E,@object
	.size		_ZN34_INTERNAL_021354ea_4_k_cu_171b22766thrust24THRUST_300001_SM_1000_NS12placeholders2_9E,(_ZN34_INTERNAL_021354ea_4_k_cu_171b22764cuda3std3__419piecewise_constructE - _ZN34_INTERNAL_021354ea_4_k_cu_171b22766thrust24THRUST_300001_SM_1000_NS12placeholders2_9E)
_ZN34_INTERNAL_021354ea_4_k_cu_171b22766thrust24THRUST_300001_SM_1000_NS12placeholders2_9E:
	.zero		1
	.type		_ZN34_INTERNAL_021354ea_4_k_cu_171b22764cuda3std3__419piecewise_constructE,@object
	.size		_ZN34_INTERNAL_021354ea_4_k_cu_171b22764cuda3std3__419piecewise_constructE,(_ZN34_INTERNAL_021354ea_4_k_cu_171b22764cuda3std6ranges3__45__cpo5cdataE - _ZN34_INTERNAL_021354ea_4_k_cu_171b22764cuda3std3__419piecewise_constructE)
_ZN34_INTERNAL_021354ea_4_k_cu_171b22764cuda3std3__419piecewise_constructE:
	.zero		1
	.type		_ZN34_INTERNAL_021354ea_4_k_cu_171b22764cuda3std6ranges3__45__cpo5cdataE,@object
	.size		_ZN34_INTERNAL_021354ea_4_k_cu_171b22764cuda3std6ranges3__45__cpo5cdataE,(_ZN34_INTERNAL_021354ea_4_k_cu_171b22766thrust24THRUST_300001_SM_1000_NS12placeholders2_1E - _ZN34_INTERNAL_021354ea_4_k_cu_171b22764cuda3std6ranges3__45__cpo5cdataE)
_ZN34_INTERNAL_021354ea_4_k_cu_171b22764cuda3std6ranges3__45__cpo5cdataE:
	.zero		1
	.type		_ZN34_INTERNAL_021354ea_4_k_cu_171b22766thrust24THRUST_300001_SM_1000_NS12placeholders2_1E,@object
	.size		_ZN34_INTERNAL_021354ea_4_k_cu_171b22766thrust24THRUST_300001_SM_1000_NS12placeholders2_1E,(_ZN34_INTERNAL_021354ea_4_k_cu_171b22764cuda3std3__45__cpo3endE - _ZN34_INTERNAL_021354ea_4_k_cu_171b22766thrust24THRUST_300001_SM_1000_NS12placeholders2_1E)
_ZN34_INTERNAL_021354ea_4_k_cu_171b22766thrust24THRUST_300001_SM_1000_NS12placeholders2_1E:
	.zero		1
	.type		_ZN34_INTERNAL_021354ea_4_k_cu_171b22764cuda3std3__45__cpo3endE,@object
	.size		_ZN34_INTERNAL_021354ea_4_k_cu_171b22764cuda3std3__45__cpo3endE,(_ZN34_INTERNAL_021354ea_4_k_cu_171b22764cuda3std6ranges3__45__cpo3endE - _ZN34_INTERNAL_021354ea_4_k_cu_171b22764cuda3std3__45__cpo3endE)
_ZN34_INTERNAL_021354ea_4_k_cu_171b22764cuda3std3__45__cpo3endE:
	.zero		1
	.type		_ZN34_INTERNAL_021354ea_4_k_cu_171b22764cuda3std6ranges3__45__cpo3endE,@object
	.size		_ZN34_INTERNAL_021354ea_4_k_cu_171b22764cuda3std6ranges3__45__cpo3endE,(_ZN34_INTERNAL_021354ea_4_k_cu_171b22766thrust24THRUST_300001_SM_1000_NS12placeholders2_5E - _ZN34_INTERNAL_021354ea_4_k_cu_171b22764cuda3std6ranges3__45__cpo3endE)
_ZN34_INTERNAL_021354ea_4_k_cu_171b22764cuda3std6ranges3__45__cpo3endE:
	.zero		1
	.type		_ZN34_INTERNAL_021354ea_4_k_cu_171b22766thrust24THRUST_300001_SM_1000_NS12placeholders2_5E,@object
	.size		_ZN34_INTERNAL_021354ea_4_k_cu_171b22766thrust24THRUST_300001_SM_1000_NS12placeholders2_5E,(_ZN34_INTERNAL_021354ea_4_k_cu_171b22764cuda3std3__45__cpo4rendE - _ZN34_INTERNAL_021354ea_4_k_cu_171b22766thrust24THRUST_300001_SM_1000_NS12placeholders2_5E)
_ZN34_INTERNAL_021354ea_4_k_cu_171b22766thrust24THRUST_300001_SM_1000_NS12placeholders2_5E:
	.zero		1
	.type		_ZN34_INTERNAL_021354ea_4_k_cu_171b22764cuda3std3__45__cpo4rendE,@object
	.size		_ZN34_INTERNAL_021354ea_4_k_cu_171b22764cuda3std3__45__cpo4rendE,(_ZN34_INTERNAL_021354ea_4_k_cu_171b22764cuda3std6ranges3__45__cpo9iter_swapE - _ZN34_INTERNAL_021354ea_4_k_cu_171b22764cuda3std3__45__cpo4rendE)
_ZN34_INTERNAL_021354ea_4_k_cu_171b22764cuda3std3__45__cpo4rendE:
	.zero		1
	.type		_ZN34_INTERNAL_021354ea_4_k_cu_171b22764cuda3std6ranges3__45__cpo9iter_swapE,@object
	.size		_ZN34_INTERNAL_021354ea_4_k_cu_171b22764cuda3std6ranges3__45__cpo9iter_swapE,(_ZN34_INTERNAL_021354ea_4_k_cu_171b22764cuda3std3__48unexpectE - _ZN34_INTERNAL_021354ea_4_k_cu_171b22764cuda3std6ranges3__45__cpo9iter_swapE)
_ZN34_INTERNAL_021354ea_4_k_cu_171b22764cuda3std6ranges3__45__cpo9iter_swapE:
	.zero		1
	.type		_ZN34_INTERNAL_021354ea_4_k_cu_171b22764cuda3std3__48unexpectE,@object
	.size		_ZN34_INTERNAL_021354ea_4_k_cu_171b22764cuda3std3__48unexpectE,(_ZN34_INTERNAL_021354ea_4_k_cu_171b22766thrust24THRUST_300001_SM_1000_NS8cuda_cub3parE - _ZN34_INTERNAL_021354ea_4_k_cu_171b22764cuda3std3__48unexpectE)
_ZN34_INTERNAL_021354ea_4_k_cu_171b22764cuda3std3__48unexpectE:
	.zero		1
	.type		_ZN34_INTERNAL_021354ea_4_k_cu_171b22766thrust24THRUST_300001_SM_1000_NS8cuda_cub3parE,@object
	.size		_ZN34_INTERNAL_021354ea_4_k_cu_171b22766thrust24THRUST_300001_SM_1000_NS8cuda_cub3parE,(.L_29 - _ZN34_INTERNAL_021354ea_4_k_cu_171b22766thrust24THRUST_300001_SM_1000_NS8cuda_cub3parE)
_ZN34_INTERNAL_021354ea_4_k_cu_171b22766thrust24THRUST_300001_SM_1000_NS8cuda_cub3parE:
	.zero		1
.L_29:


//--------------------- .nv.constant0._ZN3cub18CUB_300001_SM_10006detail11EmptyKernelIvEEvv --------------------------
	.section	.nv.constant0._ZN3cub18CUB_300001_SM_10006detail11EmptyKernelIvEEvv,"a",@progbits
	.sectionflags	@""
	.align	4
.nv.constant0._ZN3cub18CUB_300001_SM_10006detail11EmptyKernelIvEEvv:
	.zero		896


//--------------------- .nv.constant0._Z15limitVel_kernalfPfS_S_S_i --------------------------
	.section	.nv.constant0._Z15limitVel_kernalfPfS_S_S_i,"a",@progbits
	.sectionflags	@""
	.align	4
.nv.constant0._Z15limitVel_kernalfPfS_S_S_i:
	.zero		940


//--------------------- .nv.constant0._Z12flock_kernalv --------------------------
	.section	.nv.constant0._Z12flock_kernalv,"a",@progbits
	.sectionflags	@""
	.align	4
.nv.constant0._Z12flock_kernalv:
	.zero		896


//--------------------- .nv.constant0._Z16updatePos_kernalPfS_S_S_i --------------------------
	.section	.nv.constant0._Z16updatePos_kernalPfS_S_S_i,"a",@progbits
	.sectionflags	@""
	.align	4
.nv.constant0._Z16updatePos_kernalPfS_S_S_i:
	.zero		932


//--------------------- .nv.constant0._Z22avoidBoundaries_kernalPfS_S_S_i --------------------------
	.section	.nv.constant0._Z22avoidBoundaries_kernalPfS_S_S_i,"a",@progbits
	.sectionflags	@""
	.align	4
.nv.constant0._Z22avoidBoundaries_kernalPfS_S_S_i:
	.zero		932


//--------------------- SYMBOLS --------------------------

	.type		.nv.reservedSmem.offset0,@object
	.size		.nv.reservedSmem.offset0,0x4
	.type		vprintf,@function
